// auto-generated by cutlass_sweep.gemm — config: {"arch": "sm_90", "cluster_m": 1, "cluster_n": 1, "dtype": "e5m2", "dtype_b": "e5m2", "layout": "nt", "stages": 2, "tile_k": 32, "tile_m": 256, "tile_n": 256}
#include "cutlass/cutlass.h"
#include "cutlass/gemm/collective/collective_builder.hpp"
#include "cutlass/gemm/device/gemm_universal_adapter.h"
#include "cutlass/gemm/kernel/gemm_universal.hpp"
#include "cutlass/epilogue/collective/collective_builder.hpp"

using ElemA = cutlass::float_e5m2_t;
using ElemB = cutlass::float_e5m2_t;
using ElemCD = cutlass::float_e5m2_t;
using Acc  = float;
using TileShape    = cute::Shape<cute::_256, cute::_256, cute::_32>;
using ClusterShape = cute::Shape<cute::_1, cute::_1, cute::_1>;

using CollectiveEpilogue = typename cutlass::epilogue::collective::CollectiveBuilder<
    cutlass::arch::Sm90, cutlass::arch::OpClassTensorOp,
    TileShape, ClusterShape,
    cutlass::epilogue::collective::EpilogueTileAuto,
    Acc, Acc,
    ElemCD, cutlass::layout::RowMajor, 128 / cutlass::sizeof_bits<ElemCD>::value,
    ElemCD, cutlass::layout::RowMajor, 128 / cutlass::sizeof_bits<ElemCD>::value,
    cutlass::epilogue::collective::EpilogueScheduleAuto
  >::CollectiveOp;

using CollectiveMainloop = typename cutlass::gemm::collective::CollectiveBuilder<
    cutlass::arch::Sm90, cutlass::arch::OpClassTensorOp,
    ElemA, cutlass::layout::RowMajor, 128 / cutlass::sizeof_bits<ElemA>::value,
    ElemB, cutlass::layout::ColumnMajor, 128 / cutlass::sizeof_bits<ElemB>::value,
    Acc,
    TileShape, ClusterShape,
    cutlass::gemm::collective::StageCount<2>,
    cutlass::gemm::collective::KernelScheduleAuto
  >::CollectiveOp;

using GemmKernel = cutlass::gemm::kernel::GemmUniversal<
    cute::Shape<int,int,int,int>,
    CollectiveMainloop,
    CollectiveEpilogue
>;
using Gemm = cutlass::gemm::device::GemmUniversalAdapter<GemmKernel>;

// Force the device kernel symbol into the cubin without needing a host main.
auto* _anchor = &cutlass::device_kernel<GemmKernel>;


// ===== COMPILED SASS (sm_90a) =====

	.target	sm_90a

	.elftype	@"ET_EXEC"


//--------------------- .note.nv.tkinfo           --------------------------
	.section	.note.nv.tkinfo,"",@"SHT_NOTE"
	.sectionflags	@"SHF_NOTE_NV_TKINFO"
	.tkinfo
        /*0018*/ 	.word	0x00000002
        /*0030*/ 	.string	""
        /*0030*/ 	.string	"ptxas"
        /*0030*/ 	.string	"Cuda compilation tools, release 13.0, V13.0.88"
        /*0030*/ 	.string	"Build cuda_13.0.r13.0/compiler.36424714_0"
        /*0030*/ 	.string	"-arch sm_90a -m 64 "



//--------------------- .note.nv.cuinfo           --------------------------
	.section	.note.nv.cuinfo,"",@"SHT_NOTE"
	.sectionflags	@"SHF_NOTE_NV_CUINFO"
        /*0018*/ 	.short	0x0002
        /*001a*/ 	.short	0x005a
        /*001c*/ 	.short	0x0082
	.zero		2


//--------------------- .nv.info                  --------------------------
	.section	.nv.info,"",@"SHT_CUDA_INFO"
	.align	4


	//----- nvinfo : EIATTR_REGCOUNT
	.align		4
        /*0000*/ 	.byte	0x04, 0x2f
        /*0002*/ 	.short	(.L_12 - .L_11)
	.align		4
.L_11:
        /*0004*/ 	.word	index@(_ZN7cutlass13device_kernelINS_4gemm6kernel13GemmUniversalIN4cute5tupleIJiiiiEEENS1_10collective13CollectiveMmaINS1_37MainloopSm90TmaGmmaWarpSpecializedFP8ILi2ENS5_IJNS4_1CILi1EEESB_SB_EEENS1_35KernelTmaWarpSpecializedCooperativeEEENS5_IJNSA_ILi256EEESF_NSA_ILi32EEEEEENS_12float_e5m2_tENS5_IJlSB_lEEESI_SJ_NS4_8TiledMMAINS4_8MMA_AtomIJNS4_4SM904GMMA31MMA_64x256x32_F32E5M2E5M2_SS_TNILNSN_7ScaleInE1ELSP_1EEEEEENS4_6LayoutINS5_IJNSA_ILi2EEESB_SB_EEENS5_IJSB_NSA_ILi0EEESV_EEEEENS5_IJNS4_10UnderscoreESY_SY_EEEEENS4_13SM90_TMA_LOADENS4_14ComposedLayoutINS4_7SwizzleILi1ELi4ELi3EEENS4_18smem_ptr_flag_bitsILi8EEENSS_INS5_IJNSA_ILi8EEESG_EEENS5_IJSG_SB_EEEEEEEvNS4_8identityES11_S1B_vS1C_EENS_8epilogue10collective6detail29Sm90TmaWarpSpecializedAdapterINS1F_15DefaultEpilogueISI_SJ_SJ_NS1E_6thread17LinearCombinationISI_Li1EffLNS1J_9ScaleType4KindE0ELNS_15FloatRoundStyleE2ESI_EENS1_15EpilogueDefaultEEEEEvvEEEEvNT_6ParamsE)
        /*0008*/ 	.word	0x000000a8


	//----- nvinfo : EIATTR_FRAME_SIZE
	.align		4
.L_12:
        /*000c*/ 	.byte	0x04, 0x11
        /*000e*/ 	.short	(.L_14 - .L_13)
	.align		4
.L_13:
        /*0010*/ 	.word	index@(_ZN7cutlass13device_kernelINS_4gemm6kernel13GemmUniversalIN4cute5tupleIJiiiiEEENS1_10collective13CollectiveMmaINS1_37MainloopSm90TmaGmmaWarpSpecializedFP8ILi2ENS5_IJNS4_1CILi1EEESB_SB_EEENS1_35KernelTmaWarpSpecializedCooperativeEEENS5_IJNSA_ILi256EEESF_NSA_ILi32EEEEEENS_12float_e5m2_tENS5_IJlSB_lEEESI_SJ_NS4_8TiledMMAINS4_8MMA_AtomIJNS4_4SM904GMMA31MMA_64x256x32_F32E5M2E5M2_SS_TNILNSN_7ScaleInE1ELSP_1EEEEEENS4_6LayoutINS5_IJNSA_ILi2EEESB_SB_EEENS5_IJSB_NSA_ILi0EEESV_EEEEENS5_IJNS4_10UnderscoreESY_SY_EEEEENS4_13SM90_TMA_LOADENS4_14ComposedLayoutINS4_7SwizzleILi1ELi4ELi3EEENS4_18smem_ptr_flag_bitsILi8EEENSS_INS5_IJNSA_ILi8EEESG_EEENS5_IJSG_SB_EEEEEEEvNS4_8identityES11_S1B_vS1C_EENS_8epilogue10collective6detail29Sm90TmaWarpSpecializedAdapterINS1F_15DefaultEpilogueISI_SJ_SJ_NS1E_6thread17LinearCombinationISI_Li1EffLNS1J_9ScaleType4KindE0ELNS_15FloatRoundStyleE2ESI_EENS1_15EpilogueDefaultEEEEEvvEEEEvNT_6ParamsE)
        /*0014*/ 	.word	0x00000670


	//----- nvinfo : EIATTR_MIN_STACK_SIZE
	.align		4
.L_14:
        /*0018*/ 	.byte	0x04, 0x12
        /*001a*/ 	.short	(.L_16 - .L_15)
	.align		4
.L_15:
        /*001c*/ 	.word	index@(_ZN7cutlass13device_kernelINS_4gemm6kernel13GemmUniversalIN4cute5tupleIJiiiiEEENS1_10collective13CollectiveMmaINS1_37MainloopSm90TmaGmmaWarpSpecializedFP8ILi2ENS5_IJNS4_1CILi1EEESB_SB_EEENS1_35KernelTmaWarpSpecializedCooperativeEEENS5_IJNSA_ILi256EEESF_NSA_ILi32EEEEEENS_12float_e5m2_tENS5_IJlSB_lEEESI_SJ_NS4_8TiledMMAINS4_8MMA_AtomIJNS4_4SM904GMMA31MMA_64x256x32_F32E5M2E5M2_SS_TNILNSN_7ScaleInE1ELSP_1EEEEEENS4_6LayoutINS5_IJNSA_ILi2EEESB_SB_EEENS5_IJSB_NSA_ILi0EEESV_EEEEENS5_IJNS4_10UnderscoreESY_SY_EEEEENS4_13SM90_TMA_LOADENS4_14ComposedLayoutINS4_7SwizzleILi1ELi4ELi3EEENS4_18smem_ptr_flag_bitsILi8EEENSS_INS5_IJNSA_ILi8EEESG_EEENS5_IJSG_SB_EEEEEEEvNS4_8identityES11_S1B_vS1C_EENS_8epilogue10collective6detail29Sm90TmaWarpSpecializedAdapterINS1F_15DefaultEpilogueISI_SJ_SJ_NS1E_6thread17LinearCombinationISI_Li1EffLNS1J_9ScaleType4KindE0ELNS_15FloatRoundStyleE2ESI_EENS1_15EpilogueDefaultEEEEEvvEEEEvNT_6ParamsE)
        /*0020*/ 	.word	0x00000670
.L_16:


//--------------------- .nv.compat                --------------------------
	.section	.nv.compat,"",@"SHT_CUDA_COMPAT_INFO"
	.align	4
        /*0000*/ 	.byte	0x02, 0x09, 0x01, 0x00, 0x02, 0x02, 0x04, 0x00, 0x02, 0x05, 0x05, 0x00, 0x03, 0x07, 0x01, 0x01
        /*0010*/ 	.byte	0x02, 0x03, 0x01, 0x00, 0x02, 0x06, 0x01, 0x00, 0x04, 0x0b, 0x08, 0x00, 0x00, 0x00, 0x00, 0x00
        /*0020*/ 	.byte	0x00, 0x00, 0x00, 0x00


//--------------------- .nv.info._ZN7cutlass13device_kernelINS_4gemm6kernel13GemmUniversalIN4cute5tupleIJiiiiEEENS1_10collective13CollectiveMmaINS1_37MainloopSm90TmaGmmaWarpSpecializedFP8ILi2ENS5_IJNS4_1CILi1EEESB_SB_EEENS1_35KernelTmaWarpSpecializedCooperativeEEENS5_IJNSA_ILi256EEESF_NSA_ILi32EEEEEENS_12float_e5m2_tENS5_IJlSB_lEEESI_SJ_NS4_8TiledMMAINS4_8MMA_AtomIJNS4_4SM904GMMA31MMA_64x256x32_F32E5M2E5M2_SS_TNILNSN_7ScaleInE1ELSP_1EEEEEENS4_6LayoutINS5_IJNSA_ILi2EEESB_SB_EEENS5_IJSB_NSA_ILi0EEESV_EEEEENS5_IJNS4_10UnderscoreESY_SY_EEEEENS4_13SM90_TMA_LOADENS4_14ComposedLayoutINS4_7SwizzleILi1ELi4ELi3EEENS4_18smem_ptr_flag_bitsILi8EEENSS_INS5_IJNSA_ILi8EEESG_EEENS5_IJSG_SB_EEEEEEEvNS4_8identityES11_S1B_vS1C_EENS_8epilogue10collective6detail29Sm90TmaWarpSpecializedAdapterINS1F_15DefaultEpilogueISI_SJ_SJ_NS1E_6thread17LinearCombinationISI_Li1EffLNS1J_9ScaleType4KindE0ELNS_15FloatRoundStyleE2ESI_EENS1_15EpilogueDefaultEEEEEvvEEEEvNT_6ParamsE --------------------------
	.section	.nv.info._ZN7cutlass13device_kernelINS_4gemm6kernel13GemmUniversalIN4cute5tupleIJiiiiEEENS1_10collective13CollectiveMmaINS1_37MainloopSm90TmaGmmaWarpSpecializedFP8ILi2ENS5_IJNS4_1CILi1EEESB_SB_EEENS1_35KernelTmaWarpSpecializedCooperativeEEENS5_IJNSA_ILi256EEESF_NSA_ILi32EEEEEENS_12float_e5m2_tENS5_IJlSB_lEEESI_SJ_NS4_8TiledMMAINS4_8MMA_AtomIJNS4_4SM904GMMA31MMA_64x256x32_F32E5M2E5M2_SS_TNILNSN_7ScaleInE1ELSP_1EEEEEENS4_6LayoutINS5_IJNSA_ILi2EEESB_SB_EEENS5_IJSB_NSA_ILi0EEESV_EEEEENS5_IJNS4_10UnderscoreESY_SY_EEEEENS4_13SM90_TMA_LOADENS4_14ComposedLayoutINS4_7SwizzleILi1ELi4ELi3EEENS4_18smem_ptr_flag_bitsILi8EEENSS_INS5_IJNSA_ILi8EEESG_EEENS5_IJSG_SB_EEEEEEEvNS4_8identityES11_S1B_vS1C_EENS_8epilogue10collective6detail29Sm90TmaWarpSpecializedAdapterINS1F_15DefaultEpilogueISI_SJ_SJ_NS1E_6thread17LinearCombinationISI_Li1EffLNS1J_9ScaleType4KindE0ELNS_15FloatRoundStyleE2ESI_EENS1_15EpilogueDefaultEEEEEvvEEEEvNT_6ParamsE,"",@"SHT_CUDA_INFO"
	.sectionflags	@""
	.align	4


	//----- nvinfo : EIATTR_CUDA_API_VERSION
	.align		4
        /*0000*/ 	.byte	0x04, 0x37
        /*0002*/ 	.short	(.L_18 - .L_17)
.L_17:
        /*0004*/ 	.word	0x00000082


	//----- nvinfo : EIATTR_KPARAM_INFO
	.align		4
.L_18:
        /*0008*/ 	.byte	0x04, 0x17
        /*000a*/ 	.short	(.L_20 - .L_19)
.L_19:
        /*000c*/ 	.word	0x00000000
        /*0010*/ 	.short	0x0000
        /*0012*/ 	.short	0x0070
        /*0014*/ 	.byte	0x00, 0xf0, 0x01, 0x10


	//----- nvinfo : EIATTR_SPARSE_MMA_MASK
	.align		4
.L_20:
        /*0018*/ 	.byte	0x03, 0x50
        /*001a*/ 	.short	0x0000


	//----- nvinfo : EIATTR_MAXREG_COUNT
	.align		4
        /*001c*/ 	.byte	0x03, 0x1b
        /*001e*/ 	.short	0x00a8


	//----- nvinfo : EIATTR_NUM_BARRIERS
	.align		4
        /*0020*/ 	.byte	0x02, 0x4c
        /*0022*/ 	.byte	0x01
	.zero		1


	//----- nvinfo : EIATTR_ANNOTATIONS
	.align		4
        /*0024*/ 	.byte	0x04, 0x55
        /*0026*/ 	.short	(.L_22 - .L_21)


	//   ....[0]....
.L_21:
        /*0028*/ 	.word	0x00000001
        /*002c*/ 	.byte	0x50, 0x05, 0x00, 0x00, 0x01, 0x00, 0x00, 0x00, 0x70, 0x05, 0x00, 0x00, 0x01, 0x00, 0x00, 0x00
        /* <DEDUP_REMOVED lines=1352> */
        /*54bc*/ 	.byte	0xa0, 0x31, 0x02, 0x00


	//----- nvinfo : EIATTR_MERCURY_ISA_VERSION
	.align		4
.L_22:
        /*54c0*/ 	.byte	0x03, 0x5f
        /*54c2*/ 	.short	0x0101


	//----- nvinfo : EIATTR_INT_WARP_WIDE_INSTR_OFFSETS
	.align		4
        /*54c4*/ 	.byte	0x04, 0x31
        /*54c6*/ 	.short	(.L_24 - .L_23)


	//   ....[0]....
.L_23:
        /*54c8*/ 	.word	0x00000440


	//   ....[1]....
        /*54cc*/ 	.word	0x00000460


	//   ....[2]....
        /*54d0*/ 	.word	0x00000560


	//----- nvinfo : EIATTR_COOP_GROUP_MASK_REGIDS
	.align		4
.L_24:
        /*54d4*/ 	.byte	0x04, 0x29
        /*54d6*/ 	.short	(.L_26 - .L_25)


	//   ....[0]....
.L_25:
        /*54d8*/ 	.word	0xffffffff


	//   ....[1]....
        /*54dc*/ 	.word	0xffffffff


	//   ....[2]....
        /*54e0*/ 	.word	0xffffffff


	//   ....[3]....
        /*54e4*/ 	.word	0xffffffff


	//   ....[4]....
        /*54e8*/ 	.word	0xffffffff


	//----- nvinfo : EIATTR_COOP_GROUP_INSTR_OFFSETS
	.align		4
.L_26:
        /*54ec*/ 	.byte	0x04, 0x28
        /*54ee*/ 	.short	(.L_28 - .L_27)


	//   ....[0]....
.L_27:
        /*54f0*/ 	.word	0x00000070


	//   ....[1]....
        /*54f4*/ 	.word	0x00000080


	//   ....[2]....
        /*54f8*/ 	.word	0x000001a0


	//   ....[3]....
        /*54fc*/ 	.word	0x00000380


	//   ....[4]....
        /*5500*/ 	.word	0x00002690


	//----- nvinfo : EIATTR_REG_RECONFIG
	.align		4
.L_28:
        /*5504*/ 	.byte	0x01, 0x54
	.zero		2


	//----- nvinfo : EIATTR_MBARRIER_INSTR_OFFSETS
	.align		4
        /*5508*/ 	.byte	0x04, 0x39
        /*550a*/ 	.short	(.L_30 - .L_29)


	//   ....[0]....
.L_29:
        /*550c*/ 	.word	0x00000320
        /*5510*/ 	.word	0x000000ff
        /*5514*/ 	.word	0x00000000
        /*5518*/ 	.short	0x0100
        /*551a*/ 	.byte	0x09
	.zero		1


	//   ....[1]....
        /*551c*/ 	.word	0x00000330
        /*5520*/ 	.word	0x000000ff
        /*5524*/ 	.word	0x00000010
        /*5528*/ 	.short	0x0100
        /*552a*/ 	.byte	0x09
	.zero		1


	//   ....[2]....
        /*552c*/ 	.word	0x00000340
        /*5530*/ 	.word	0x000000ff
        /*5534*/ 	.word	0x00000008
        /*5538*/ 	.short	0x0100
        /*553a*/ 	.byte	0x09
	.zero		1


	//   ....[3]....
        /*553c*/ 	.word	0x00000350
        /*5540*/ 	.word	0x000000ff
        /*5544*/ 	.word	0x00000018
        /*5548*/ 	.short	0x0100
        /*554a*/ 	.byte	0x09
	.zero		1


	//   ....[4]....
        /*554c*/ 	.word	0x00000590
        /*5550*/ 	.word	0x000000ff
        /*5554*/ 	.word	0x00000030
        /*5558*/ 	.short	0x0100
        /*555a*/ 	.byte	0x06
	.zero		1


	//   ....[5]....
        /*555c*/ 	.word	0x000005a0
        /*5560*/ 	.word	0x000000ff
        /*5564*/ 	.word	0x00000038
        /*5568*/ 	.short	0x0100
        /*556a*/ 	.byte	0x06
	.zero		1


	//   ....[6]....
        /*556c*/ 	.word	0x00002a80
        /*5570*/ 	.word	0x000000ff
        /*5574*/ 	.word	0x00000000
        /*5578*/ 	.short	0x010a
        /*557a*/ 	.byte	0x07
	.zero		1


	//   ....[7]....
        /*557c*/ 	.word	0x00002ae0
        /*5580*/ 	.word	0x000000ff
        /*5584*/ 	.word	0x00000000
        /*5588*/ 	.short	0x010a
        /*558a*/ 	.byte	0x07
	.zero		1


	//   ....[8]....
        /*558c*/ 	.word	0x000062a0
        /*5590*/ 	.word	0x000000ff
        /*5594*/ 	.word	0x00000000
        /*5598*/ 	.short	0x010a
        /*559a*/ 	.byte	0x09
	.zero		1


	//   ....[9]....
        /*559c*/ 	.word	0x000062e0
        /*55a0*/ 	.word	0x000000ff
        /*55a4*/ 	.word	0x00000000
        /*55a8*/ 	.short	0x010a
        /*55aa*/ 	.byte	0x09
	.zero		1


	//   ....[10]....
        /*55ac*/ 	.word	0x0000af40
        /*55b0*/ 	.word	0x000000ff
        /*55b4*/ 	.word	0x00000000
        /*55b8*/ 	.short	0x0101
        /*55ba*/ 	.byte	0x08
	.zero		1


	//   ....[11]....
        /*55bc*/ 	.word	0x0000e9d0
        /*55c0*/ 	.word	0x000000ff
        /*55c4*/ 	.word	0x00000000
        /*55c8*/ 	.short	0x0101
        /*55ca*/ 	.byte	0x06
	.zero		1


	//   ....[12]....
        /*55cc*/ 	.word	0x00022510
        /*55d0*/ 	.word	0x00000010
        /*55d4*/ 	.word	0x00000010
        /*55d8*/ 	.short	0x010a
        /*55da*/ 	.byte	0x3f
	.zero		1


	//   ....[13]....
        /*55dc*/ 	.word	0x000228d0
        /*55e0*/ 	.word	0x00000002
        /*55e4*/ 	.word	0x00000038
        /*55e8*/ 	.short	0x0101
        /*55ea*/ 	.byte	0x3f
	.zero		1


	//   ....[14]....
        /*55ec*/ 	.word	0x00023000
        /*55f0*/ 	.word	0x00000005
        /*55f4*/ 	.word	0x00000000
        /*55f8*/ 	.short	0x010a
        /*55fa*/ 	.byte	0x3f
	.zero		1


	//   ....[15]....
        /*55fc*/ 	.word	0x00023090
        /*5600*/ 	.word	0x00000003
        /*5604*/ 	.word	0x00000000
        /*5608*/ 	.short	0x010a
        /*560a*/ 	.byte	0x3f
	.zero		1


	//   ....[16]....
        /*560c*/ 	.word	0x00023100
        /*5610*/ 	.word	0x00000003
        /*5614*/ 	.word	0x00000000
        /*5618*/ 	.short	0x010a
        /*561a*/ 	.byte	0x3f
	.zero		1


	//   ....[17]....
        /*561c*/ 	.word	0x00023170
        /*5620*/ 	.word	0x00000000
        /*5624*/ 	.word	0x00000000
        /*5628*/ 	.short	0x010a
        /*562a*/ 	.byte	0x3f
	.zero		1


	//   ....[18]....
        /*562c*/ 	.word	0x00023250
        /*5630*/ 	.word	0x00000010
        /*5634*/ 	.word	0x00000010
        /*5638*/ 	.short	0x010a
        /*563a*/ 	.byte	0x3f
	.zero		1


	//   ....[19]....
        /*563c*/ 	.word	0x00023330
        /*5640*/ 	.word	0x00000005
        /*5644*/ 	.word	0x00000000
        /*5648*/ 	.short	0x010a
        /*564a*/ 	.byte	0x3f
	.zero		1


	//----- nvinfo : EIATTR_NUM_MBARRIERS
	.align		4
.L_30:
        /*564c*/ 	.byte	0x03, 0x38
        /*564e*/ 	.short	0x0006


	//----- nvinfo : EIATTR_EXIT_INSTR_OFFSETS
	.align		4
        /*5650*/ 	.byte	0x04, 0x1c
        /*5652*/ 	.short	(.L_32 - .L_31)


	//   ....[0]....
.L_31:
        /*5654*/ 	.word	0x00000600


	//   ....[1]....
        /*5658*/ 	.word	0x00000f60


	//   ....[2]....
        /*565c*/ 	.word	0x00021b40


	//   ....[3]....
        /*5660*/ 	.word	0x000221a0


	//   ....[4]....
        /*5664*/ 	.word	0x000230e0


	//----- nvinfo : EIATTR_MAX_THREADS
	.align		4
.L_32:
        /*5668*/ 	.byte	0x04, 0x05
        /*566a*/ 	.short	(.L_34 - .L_33)
.L_33:
        /*566c*/ 	.word	0x00000180
        /*5670*/ 	.word	0x00000001
        /*5674*/ 	.word	0x00000001


	//----- nvinfo : EIATTR_CRS_STACK_SIZE
	.align		4
.L_34:
        /*5678*/ 	.byte	0x04, 0x1e
        /*567a*/ 	.short	(.L_36 - .L_35)
.L_35:
        /*567c*/ 	.word	0x00000000


	//----- nvinfo : EIATTR_CBANK_PARAM_SIZE
	.align		4
.L_36:
        /*5680*/ 	.byte	0x03, 0x19
        /*5682*/ 	.short	0x0470


	//----- nvinfo : EIATTR_PARAM_CBANK
	.align		4
        /*5684*/ 	.byte	0x04, 0x0a
        /*5686*/ 	.short	(.L_38 - .L_37)
	.align		4
.L_37:
        /*5688*/ 	.word	index@(.nv.constant0._ZN7cutlass13device_kernelINS_4gemm6kernel13GemmUniversalIN4cute5tupleIJiiiiEEENS1_10collective13CollectiveMmaINS1_37MainloopSm90TmaGmmaWarpSpecializedFP8ILi2ENS5_IJNS4_1CILi1EEESB_SB_EEENS1_35KernelTmaWarpSpecializedCooperativeEEENS5_IJNSA_ILi256EEESF_NSA_ILi32EEEEEENS_12float_e5m2_tENS5_IJlSB_lEEESI_SJ_NS4_8TiledMMAINS4_8MMA_AtomIJNS4_4SM904GMMA31MMA_64x256x32_F32E5M2E5M2_SS_TNILNSN_7ScaleInE1ELSP_1EEEEEENS4_6LayoutINS5_IJNSA_ILi2EEESB_SB_EEENS5_IJSB_NSA_ILi0EEESV_EEEEENS5_IJNS4_10UnderscoreESY_SY_EEEEENS4_13SM90_TMA_LOADENS4_14ComposedLayoutINS4_7SwizzleILi1ELi4ELi3EEENS4_18smem_ptr_flag_bitsILi8EEENSS_INS5_IJNSA_ILi8EEESG_EEENS5_IJSG_SB_EEEEEEEvNS4_8identityES11_S1B_vS1C_EENS_8epilogue10collective6detail29Sm90TmaWarpSpecializedAdapterINS1F_15DefaultEpilogueISI_SJ_SJ_NS1E_6thread17LinearCombinationISI_Li1EffLNS1J_9ScaleType4KindE0ELNS_15FloatRoundStyleE2ESI_EENS1_15EpilogueDefaultEEEEEvvEEEEvNT_6ParamsE)
        /*568c*/ 	.short	0x0210
        /*568e*/ 	.short	0x0470


	//----- nvinfo : EIATTR_SW_WAR
	.align		4
.L_38:
        /*5690*/ 	.byte	0x04, 0x36
        /*5692*/ 	.short	(.L_40 - .L_39)
.L_39:
        /*5694*/ 	.word	0x00000008
.L_40:


//--------------------- .nv.callgraph             --------------------------
	.section	.nv.callgraph,"",@"SHT_CUDA_CALLGRAPH"
	.align	4
	.sectionentsize	8
	.align		4
        /*0000*/ 	.word	0x00000000
	.align		4
        /*0004*/ 	.word	0xffffffff
	.align		4
        /*0008*/ 	.word	0x00000000
	.align		4
        /*000c*/ 	.word	0xfffffffe
	.align		4
        /*0010*/ 	.word	0x00000000
	.align		4
        /*0014*/ 	.word	0xfffffffd
	.align		4
        /*0018*/ 	.word	0x00000000
	.align		4
        /*001c*/ 	.word	0xfffffffc


//--------------------- .nv.constant4             --------------------------
	.section	.nv.constant4,"a",@progbits
	.align	8
	.align		8
.nv.constant4:
        /*0000*/ 	.dword	_ZN40_INTERNAL_f4613f95_4_k_cu_9e656023_277474cuda3std3__45__cpo5beginE
	.align		8
        /*0008*/ 	.dword	_ZN40_INTERNAL_f4613f95_4_k_cu_9e656023_277474cuda3std3__45__cpo3endE
	.align		8
        /*0010*/ 	.dword	_ZN40_INTERNAL_f4613f95_4_k_cu_9e656023_277474cuda3std3__45__cpo6cbeginE
	.align		8
        /*0018*/ 	.dword	_ZN40_INTERNAL_f4613f95_4_k_cu_9e656023_277474cuda3std3__45__cpo4cendE
	.align		8
        /*0020*/ 	.dword	_ZN40_INTERNAL_f4613f95_4_k_cu_9e656023_277474cuda3std3__442_GLOBAL__N__f4613f95_4_k_cu_9e656023_277476ignoreE
	.align		8
        /*0028*/ 	.dword	_ZN40_INTERNAL_f4613f95_4_k_cu_9e656023_277474cuda3std3__419piecewise_constructE
	.align		8
        /*0030*/ 	.dword	_ZN40_INTERNAL_f4613f95_4_k_cu_9e656023_277474cuda3std3__48in_placeE
	.align		8
        /*0038*/ 	.dword	_ZN40_INTERNAL_f4613f95_4_k_cu_9e656023_277474cuda3std6ranges3__45__cpo4swapE
	.align		8
        /*0040*/ 	.dword	_ZN40_INTERNAL_f4613f95_4_k_cu_9e656023_277474cuda3std6ranges3__45__cpo9iter_moveE
	.align		8
        /*0048*/ 	.dword	_ZN40_INTERNAL_f4613f95_4_k_cu_9e656023_277474cute7productE
	.align		8
        /*0050*/ 	.dword	_ZN40_INTERNAL_f4613f95_4_k_cu_9e656023_277474cute1_E


//--------------------- .text._ZN7cutlass13device_kernelINS_4gemm6kernel13GemmUniversalIN4cute5tupleIJiiiiEEENS1_10collective13CollectiveMmaINS1_37MainloopSm90TmaGmmaWarpSpecializedFP8ILi2ENS5_IJNS4_1CILi1EEESB_SB_EEENS1_35KernelTmaWarpSpecializedCooperativeEEENS5_IJNSA_ILi256EEESF_NSA_ILi32EEEEEENS_12float_e5m2_tENS5_IJlSB_lEEESI_SJ_NS4_8TiledMMAINS4_8MMA_AtomIJNS4_4SM904GMMA31MMA_64x256x32_F32E5M2E5M2_SS_TNILNSN_7ScaleInE1ELSP_1EEEEEENS4_6LayoutINS5_IJNSA_ILi2EEESB_SB_EEENS5_IJSB_NSA_ILi0EEESV_EEEEENS5_IJNS4_10UnderscoreESY_SY_EEEEENS4_13SM90_TMA_LOADENS4_14ComposedLayoutINS4_7SwizzleILi1ELi4ELi3EEENS4_18smem_ptr_flag_bitsILi8EEENSS_INS5_IJNSA_ILi8EEESG_EEENS5_IJSG_SB_EEEEEEEvNS4_8identityES11_S1B_vS1C_EENS_8epilogue10collective6detail29Sm90TmaWarpSpecializedAdapterINS1F_15DefaultEpilogueISI_SJ_SJ_NS1E_6thread17LinearCombinationISI_Li1EffLNS1J_9ScaleType4KindE0ELNS_15FloatRoundStyleE2ESI_EENS1_15EpilogueDefaultEEEEEvvEEEEvNT_6ParamsE --------------------------
	.section	.text._ZN7cutlass13device_kernelINS_4gemm6kernel13GemmUniversalIN4cute5tupleIJiiiiEEENS1_10collective13CollectiveMmaINS1_37MainloopSm90TmaGmmaWarpSpecializedFP8ILi2ENS5_IJNS4_1CILi1EEESB_SB_EEENS1_35KernelTmaWarpSpecializedCooperativeEEENS5_IJNSA_ILi256EEESF_NSA_ILi32EEEEEENS_12float_e5m2_tENS5_IJlSB_lEEESI_SJ_NS4_8TiledMMAINS4_8MMA_AtomIJNS4_4SM904GMMA31MMA_64x256x32_F32E5M2E5M2_SS_TNILNSN_7ScaleInE1ELSP_1EEEEEENS4_6LayoutINS5_IJNSA_ILi2EEESB_SB_EEENS5_IJSB_NSA_ILi0EEESV_EEEEENS5_IJNS4_10UnderscoreESY_SY_EEEEENS4_13SM90_TMA_LOADENS4_14ComposedLayoutINS4_7SwizzleILi1ELi4ELi3EEENS4_18smem_ptr_flag_bitsILi8EEENSS_INS5_IJNSA_ILi8EEESG_EEENS5_IJSG_SB_EEEEEEEvNS4_8identityES11_S1B_vS1C_EENS_8epilogue10collective6detail29Sm90TmaWarpSpecializedAdapterINS1F_15DefaultEpilogueISI_SJ_SJ_NS1E_6thread17LinearCombinationISI_Li1EffLNS1J_9ScaleType4KindE0ELNS_15FloatRoundStyleE2ESI_EENS1_15EpilogueDefaultEEEEEvvEEEEvNT_6ParamsE,"ax",@progbits
	.align	128
.text._ZN7cutlass13device_kernelINS_4gemm6kernel13GemmUniversalIN4cute5tupleIJiiiiEEENS1_10collective13CollectiveMmaINS1_37MainloopSm90TmaGmmaWarpSpecializedFP8ILi2ENS5_IJNS4_1CILi1EEESB_SB_EEENS1_35KernelTmaWarpSpecializedCooperativeEEENS5_IJNSA_ILi256EEESF_NSA_ILi32EEEEEENS_12float_e5m2_tENS5_IJlSB_lEEESI_SJ_NS4_8TiledMMAINS4_8MMA_AtomIJNS4_4SM904GMMA31MMA_64x256x32_F32E5M2E5M2_SS_TNILNSN_7ScaleInE1ELSP_1EEEEEENS4_6LayoutINS5_IJNSA_ILi2EEESB_SB_EEENS5_IJSB_NSA_ILi0EEESV_EEEEENS5_IJNS4_10UnderscoreESY_SY_EEEEENS4_13SM90_TMA_LOADENS4_14ComposedLayoutINS4_7SwizzleILi1ELi4ELi3EEENS4_18smem_ptr_flag_bitsILi8EEENSS_INS5_IJNSA_ILi8EEESG_EEENS5_IJSG_SB_EEEEEEEvNS4_8identityES11_S1B_vS1C_EENS_8epilogue10collective6detail29Sm90TmaWarpSpecializedAdapterINS1F_15DefaultEpilogueISI_SJ_SJ_NS1E_6thread17LinearCombinationISI_Li1EffLNS1J_9ScaleType4KindE0ELNS_15FloatRoundStyleE2ESI_EENS1_15EpilogueDefaultEEEEEvvEEEEvNT_6ParamsE:
        .type           _ZN7cutlass13device_kernelINS_4gemm6kernel13GemmUniversalIN4cute5tupleIJiiiiEEENS1_10collective13CollectiveMmaINS1_37MainloopSm90TmaGmmaWarpSpecializedFP8ILi2ENS5_IJNS4_1CILi1EEESB_SB_EEENS1_35KernelTmaWarpSpecializedCooperativeEEENS5_IJNSA_ILi256EEESF_NSA_ILi32EEEEEENS_12float_e5m2_tENS5_IJlSB_lEEESI_SJ_NS4_8TiledMMAINS4_8MMA_AtomIJNS4_4SM904GMMA31MMA_64x256x32_F32E5M2E5M2_SS_TNILNSN_7ScaleInE1ELSP_1EEEEEENS4_6LayoutINS5_IJNSA_ILi2EEESB_SB_EEENS5_IJSB_NSA_ILi0EEESV_EEEEENS5_IJNS4_10UnderscoreESY_SY_EEEEENS4_13SM90_TMA_LOADENS4_14ComposedLayoutINS4_7SwizzleILi1ELi4ELi3EEENS4_18smem_ptr_flag_bitsILi8EEENSS_INS5_IJNSA_ILi8EEESG_EEENS5_IJSG_SB_EEEEEEEvNS4_8identityES11_S1B_vS1C_EENS_8epilogue10collective6detail29Sm90TmaWarpSpecializedAdapterINS1F_15DefaultEpilogueISI_SJ_SJ_NS1E_6thread17LinearCombinationISI_Li1EffLNS1J_9ScaleType4KindE0ELNS_15FloatRoundStyleE2ESI_EENS1_15EpilogueDefaultEEEEEvvEEEEvNT_6ParamsE,@function
        .size           _ZN7cutlass13device_kernelINS_4gemm6kernel13GemmUniversalIN4cute5tupleIJiiiiEEENS1_10collective13CollectiveMmaINS1_37MainloopSm90TmaGmmaWarpSpecializedFP8ILi2ENS5_IJNS4_1CILi1EEESB_SB_EEENS1_35KernelTmaWarpSpecializedCooperativeEEENS5_IJNSA_ILi256EEESF_NSA_ILi32EEEEEENS_12float_e5m2_tENS5_IJlSB_lEEESI_SJ_NS4_8TiledMMAINS4_8MMA_AtomIJNS4_4SM904GMMA31MMA_64x256x32_F32E5M2E5M2_SS_TNILNSN_7ScaleInE1ELSP_1EEEEEENS4_6LayoutINS5_IJNSA_ILi2EEESB_SB_EEENS5_IJSB_NSA_ILi0EEESV_EEEEENS5_IJNS4_10UnderscoreESY_SY_EEEEENS4_13SM90_TMA_LOADENS4_14ComposedLayoutINS4_7SwizzleILi1ELi4ELi3EEENS4_18smem_ptr_flag_bitsILi8EEENSS_INS5_IJNSA_ILi8EEESG_EEENS5_IJSG_SB_EEEEEEEvNS4_8identityES11_S1B_vS1C_EENS_8epilogue10collective6detail29Sm90TmaWarpSpecializedAdapterINS1F_15DefaultEpilogueISI_SJ_SJ_NS1E_6thread17LinearCombinationISI_Li1EffLNS1J_9ScaleType4KindE0ELNS_15FloatRoundStyleE2ESI_EENS1_15EpilogueDefaultEEEEEvvEEEEvNT_6ParamsE,(.L_x_581 - _ZN7cutlass13device_kernelINS_4gemm6kernel13GemmUniversalIN4cute5tupleIJiiiiEEENS1_10collective13CollectiveMmaINS1_37MainloopSm90TmaGmmaWarpSpecializedFP8ILi2ENS5_IJNS4_1CILi1EEESB_SB_EEENS1_35KernelTmaWarpSpecializedCooperativeEEENS5_IJNSA_ILi256EEESF_NSA_ILi32EEEEEENS_12float_e5m2_tENS5_IJlSB_lEEESI_SJ_NS4_8TiledMMAINS4_8MMA_AtomIJNS4_4SM904GMMA31MMA_64x256x32_F32E5M2E5M2_SS_TNILNSN_7ScaleInE1ELSP_1EEEEEENS4_6LayoutINS5_IJNSA_ILi2EEESB_SB_EEENS5_IJSB_NSA_ILi0EEESV_EEEEENS5_IJNS4_10UnderscoreESY_SY_EEEEENS4_13SM90_TMA_LOADENS4_14ComposedLayoutINS4_7SwizzleILi1ELi4ELi3EEENS4_18smem_ptr_flag_bitsILi8EEENSS_INS5_IJNSA_ILi8EEESG_EEENS5_IJSG_SB_EEEEEEEvNS4_8identityES11_S1B_vS1C_EENS_8epilogue10collective6detail29Sm90TmaWarpSpecializedAdapterINS1F_15DefaultEpilogueISI_SJ_SJ_NS1E_6thread17LinearCombinationISI_Li1EffLNS1J_9ScaleType4KindE0ELNS_15FloatRoundStyleE2ESI_EENS1_15EpilogueDefaultEEEEEvvEEEEvNT_6ParamsE)
        .other          _ZN7cutlass13device_kernelINS_4gemm6kernel13GemmUniversalIN4cute5tupleIJiiiiEEENS1_10collective13CollectiveMmaINS1_37MainloopSm90TmaGmmaWarpSpecializedFP8ILi2ENS5_IJNS4_1CILi1EEESB_SB_EEENS1_35KernelTmaWarpSpecializedCooperativeEEENS5_IJNSA_ILi256EEESF_NSA_ILi32EEEEEENS_12float_e5m2_tENS5_IJlSB_lEEESI_SJ_NS4_8TiledMMAINS4_8MMA_AtomIJNS4_4SM904GMMA31MMA_64x256x32_F32E5M2E5M2_SS_TNILNSN_7ScaleInE1ELSP_1EEEEEENS4_6LayoutINS5_IJNSA_ILi2EEESB_SB_EEENS5_IJSB_NSA_ILi0EEESV_EEEEENS5_IJNS4_10UnderscoreESY_SY_EEEEENS4_13SM90_TMA_LOADENS4_14ComposedLayoutINS4_7SwizzleILi1ELi4ELi3EEENS4_18smem_ptr_flag_bitsILi8EEENSS_INS5_IJNSA_ILi8EEESG_EEENS5_IJSG_SB_EEEEEEEvNS4_8identityES11_S1B_vS1C_EENS_8epilogue10collective6detail29Sm90TmaWarpSpecializedAdapterINS1F_15DefaultEpilogueISI_SJ_SJ_NS1E_6thread17LinearCombinationISI_Li1EffLNS1J_9ScaleType4KindE0ELNS_15FloatRoundStyleE2ESI_EENS1_15EpilogueDefaultEEEEEvvEEEEvNT_6ParamsE,@"STO_CUDA_ENTRY STV_DEFAULT"
_ZN7cutlass13device_kernelINS_4gemm6kernel13GemmUniversalIN4cute5tupleIJiiiiEEENS1_10collective13CollectiveMmaINS1_37MainloopSm90TmaGmmaWarpSpecializedFP8ILi2ENS5_IJNS4_1CILi1EEESB_SB_EEENS1_35KernelTmaWarpSpecializedCooperativeEEENS5_IJNSA_ILi256EEESF_NSA_ILi32EEEEEENS_12float_e5m2_tENS5_IJlSB_lEEESI_SJ_NS4_8TiledMMAINS4_8MMA_AtomIJNS4_4SM904GMMA31MMA_64x256x32_F32E5M2E5M2_SS_TNILNSN_7ScaleInE1ELSP_1EEEEEENS4_6LayoutINS5_IJNSA_ILi2EEESB_SB_EEENS5_IJSB_NSA_ILi0EEESV_EEEEENS5_IJNS4_10UnderscoreESY_SY_EEEEENS4_13SM90_TMA_LOADENS4_14ComposedLayoutINS4_7SwizzleILi1ELi4ELi3EEENS4_18smem_ptr_flag_bitsILi8EEENSS_INS5_IJNSA_ILi8EEESG_EEENS5_IJSG_SB_EEEEEEEvNS4_8identityES11_S1B_vS1C_EENS_8epilogue10collective6detail29Sm90TmaWarpSpecializedAdapterINS1F_15DefaultEpilogueISI_SJ_SJ_NS1E_6thread17LinearCombinationISI_Li1EffLNS1J_9ScaleType4KindE0ELNS_15FloatRoundStyleE2ESI_EENS1_15EpilogueDefaultEEEEEvvEEEEvNT_6ParamsE:
[----:B------:R-:W0:Y:S02]  /*0000*/  LDC R1, c[0x0][0x28] ;  /* 0x00000a00ff017b82 */ /* 0x000e240000000800 */
[----:B0-----:R-:W-:Y:S01]  /*0010*/  VIADD R1, R1, 0xfffff990 ;  /* 0xfffff99001017836 */ /* 0x001fe20000000000 */
[----:B------:R-:W0:Y:S01]  /*0020*/  S2R R2, SR_TID.X ;  /* 0x0000000000027919 */ /* 0x000e220000002100 */
[----:B------:R-:W-:Y:S01]  /*0030*/  ELECT P0, URZ, PT ;  /* 0x00000000003f782f */ /* 0x000fe20003800000 */
[----:B------:R-:W-:Y:S01]  /*0040*/  BSSY B0, `(.L_x_0) ;  /* 0x0000015000007945 */ /* 0x000fe20003800000 */
[--C-:B0-----:R-:W-:Y:S02]  /*0050*/  SHF.R.U32.HI R0, RZ, 0x5, R2.reuse ;  /* 0x00000005ff007819 */ /* 0x101fe40000011602 */
[----:B------:R-:W-:-:S03]  /*0060*/  SHF.R.U32.HI R2, RZ, 0x7, R2 ;  /* 0x00000007ff027819 */ /* 0x000fc60000011602 */
[----:B------:R-:W0:Y:S04]  /*0070*/  SHFL.IDX PT, R3, R0, RZ, 0x1f ;  /* 0x00001fff00037589 */ /* 0x000e2800000e0000 */
[----:B------:R-:W1:Y:S01]  /*0080*/  SHFL.IDX PT, R2, R2, RZ, 0x1f ;  /* 0x00001fff02027589 */ /* 0x000e6200000e0000 */
[----:B0-----:R-:W-:Y:S02]  /*0090*/  R2UR UR4, R3 ;  /* 0x00000000030472ca */ /* 0x001fe400000e0000 */
[----:B-1----:R-:W-:-:S11]  /*00a0*/  R2UR UR6, R2 ;  /* 0x00000000020672ca */ /* 0x002fd600000e0000 */
[----:B------:R-:W-:Y:S02]  /*00b0*/  USHF.R.S32.HI UR5, URZ, 0x1f, UR4 ;  /* 0x0000001f3f057899 */ /* 0x000fe40008011404 */
[----:B------:R-:W-:Y:S02]  /*00c0*/  ISETP.NE.OR P0, PT, RZ, UR4, !P0 ;  /* 0x00000004ff007c0c */ /* 0x000fe4000c705670 */
[----:B------:R-:W-:-:S04]  /*00d0*/  ULEA.HI UR5, UR5, UR4, URZ, 0x2 ;  /* 0x0000000405057291 */ /* 0x000fc8000f8f103f */
[----:B------:R-:W-:-:S04]  /*00e0*/  ULOP3.LUT UR5, UR5, 0xfffffffc, URZ, 0xc0, !UPT ;  /* 0xfffffffc05057892 */ /* 0x000fc8000f8ec03f */
[----:B------:R-:W-:-:S03]  /*00f0*/  UIADD3 UR8, UR4, -UR5, URZ ;  /* 0x8000000504087290 */ /* 0x000fc6000fffe03f */
[----:B------:R-:W-:Y:S09]  /*0100*/  @P0 BRA `(.L_x_1) ;  /* 0x0000000000200947 */ /* 0x000ff20003800000 */
[----:B------:R-:W-:Y:S02]  /*0110*/  ULDC.64 UR4, c[0x0][0x198] ;  /* 0x0000660000047ab9 */ /* 0x000fe40000000a00 */
[----:B------:R-:W-:Y:S02]  /*0120*/  UIADD3 UR10, UP0, UR4, 0xf0, URZ ;  /* 0x000000f0040a7890 */ /* 0x000fe4000ff1e03f */
[----:B------:R-:W-:Y:S02]  /*0130*/  UIADD3 UR4, UP1, UR4, 0x1f0, URZ ;  /* 0x000001f004047890 */ /* 0x000fe4000ff3e03f */
[----:B------:R-:W-:Y:S02]  /*0140*/  UIADD3.X UR11, URZ, UR5, URZ, UP0, !UPT ;  /* 0x000000053f0b7290 */ /* 0x000fe400087fe43f */
[----:B------:R-:W-:-:S07]  /*0150*/  UIADD3.X UR5, URZ, UR5, URZ, UP1, !UPT ;  /* 0x000000053f057290 */ /* 0x000fce0008ffe43f */
[----:B------:R0:W-:Y:S02]  /*0160*/  UTMACCTL.PF [UR10] ;  /* 0x000000000a0079b9 */ /* 0x0001e40008040000 */
[----:B------:R0:W-:Y:S02]  /*0170*/  UTMACCTL.PF [UR4] ;  /* 0x00000000040079b9 */ /* 0x0001e40008040000 */
[----:B0-----:R-:W-:Y:S01]  /*0180*/  NOP ;  /* 0x0000000000007918 */ /* 0x001fe20000000000 */
.L_x_1:
[----:B------:R-:W-:Y:S05]  /*0190*/  BSYNC B0 ;  /* 0x0000000000007941 */ /* 0x000fea0003800000 */
.L_x_0:
[----:B------:R-:W0:Y:S01]  /*01a0*/  SHFL.IDX PT, R2, R0, RZ, 0x1f ;  /* 0x00001fff00027589 */ /* 0x000e2200000e0000 */
[----:B------:R-:W-:Y:S01]  /*01b0*/  UISETP.NE.AND UP0, UPT, UR8, 0x3, UPT ;  /* 0x000000030800788c */ /* 0x000fe2000bf05270 */
[----:B------:R-:W-:Y:S01]  /*01c0*/  ISETP.NE.AND P1, PT, RZ, UR6, PT ;  /* 0x00000006ff007c0c */ /* 0x000fe2000bf25270 */
[----:B------:R-:W-:Y:S02]  /*01d0*/  UIADD3 UR10, UR6, -0x1, URZ ;  /* 0xffffffff060a7890 */ /* 0x000fe4000fffe03f */
[----:B------:R-:W-:Y:S02]  /*01e0*/  UISETP.EQ.OR UP0, UPT, UR8, URZ, !UP0 ;  /* 0x0000003f0800728c */ /* 0x000fe4000c702670 */
[----:B------:R-:W-:Y:S02]  /*01f0*/  UISETP.GE.U32.AND UP1, UPT, UR10, 0x2, UPT ;  /* 0x000000020a00788c */ /* 0x000fe4000bf26070 */
[----:B------:R-:W-:-:S04]  /*0200*/  UISETP.EQ.AND UP0, UPT, UR6, URZ, UP0 ;  /* 0x0000003f0600728c */ /* 0x000fc80008702270 */
[----:B------:R-:W-:-:S04]  /*0210*/  USEL UR13, URZ, 0x1, !UP0 ;  /* 0x000000013f0d7887 */ /* 0x000fc8000c000000 */
[----:B------:R-:W-:Y:S01]  /*0220*/  USEL UR13, UR13, 0x2, UP1 ;  /* 0x000000020d0d7887 */ /* 0x000fe20008800000 */
[----:B0-----:R-:W-:-:S13]  /*0230*/  ISETP.NE.AND P0, PT, R2, RZ, PT ;  /* 0x000000ff0200720c */ /* 0x001fda0003f05270 */
[----:B------:R-:W-:Y:S05]  /*0240*/  @P0 BRA `(.L_x_2) ;  /* 0x0000000000480947 */ /* 0x000fea0003800000 */
[----:B------:R-:W0:Y:S01]  /*0250*/  S2UR UR9, SR_CgaCtaId ;  /* 0x00000000000979c3 */ /* 0x000e220000008800 */
[----:B------:R-:W-:Y:S01]  /*0260*/  UMOV UR4, 0x400 ;  /* 0x0000040000047882 */ /* 0x000fe20000000000 */
[----:B------:R-:W-:Y:S01]  /*0270*/  UMOV UR5, 0x1 ;  /* 0x0000000100057882 */ /* 0x000fe20000000000 */
[----:B------:R-:W-:Y:S01]  /*0280*/  UMOV UR6, 0x100 ;  /* 0x0000010000067882 */ /* 0x000fe20000000000 */
[----:B------:R-:W-:Y:S01]  /*0290*/  ELECT P0, URZ, PT ;  /* 0x00000000003f782f */ /* 0x000fe20003800000 */
[----:B------:R-:W-:-:S04]  /*02a0*/  UIADD3 UR6, -UR6, 0x100000, URZ ;  /* 0x0010000006067890 */ /* 0x000fc8000fffe13f */
[----:B------:R-:W-:Y:S02]  /*02b0*/  USHF.L.U32 UR7, UR6, 0xb, URZ ;  /* 0x0000000b06077899 */ /* 0x000fe4000800063f */
[----:B------:R-:W-:Y:S02]  /*02c0*/  USHF.L.U32 UR6, UR6, 0x1, URZ ;  /* 0x0000000106067899 */ /* 0x000fe4000800063f */
[----:B0-----:R-:W-:Y:S02]  /*02d0*/  ULEA UR9, UR9, UR4, 0x18 ;  /* 0x0000000409097291 */ /* 0x001fe4000f8ec03f */
[----:B------:R-:W-:-:S04]  /*02e0*/  UIADD3 UR4, -UR5, 0x100000, URZ ;  /* 0x0010000005047890 */ /* 0x000fc8000fffe13f */
[----:B------:R-:W-:Y:S02]  /*02f0*/  USHF.L.U32 UR5, UR4, 0xb, URZ ;  /* 0x0000000b04057899 */ /* 0x000fe4000800063f */
[----:B------:R-:W-:Y:S01]  /*0300*/  USHF.L.U32 UR4, UR4, 0x1, URZ ;  /* 0x0000000104047899 */ /* 0x000fe2000800063f */
[----:B------:R-:W0:Y:S11]  /*0310*/  FENCE.VIEW.ASYNC.S ;  /* 0x00000000000073c6 */ /* 0x000e360000000000 */
[----:B0-----:R0:W1:Y:S01]  /*0320*/  SYNCS.EXCH.64 URZ, [UR9], UR4 ;  /* 0x00000004093f75b2 */ /* 0x0010620008000100 */
[----:B------:R0:W2:Y:S01]  /*0330*/  SYNCS.EXCH.64 URZ, [UR9+0x10], UR6 ;  /* 0x00001006093f75b2 */ /* 0x0000a20008000100 */
[----:B------:R0:W3:Y:S01]  /*0340*/  SYNCS.EXCH.64 URZ, [UR9+0x8], UR4 ;  /* 0x00000804093f75b2 */ /* 0x0000e20008000100 */
[----:B------:R0:W4:Y:S01]  /*0350*/  SYNCS.EXCH.64 URZ, [UR9+0x18], UR6 ;  /* 0x00001806093f75b2 */ /* 0x0001220008000100 */
[----:B------:R-:W-:Y:S01]  /*0360*/  NOP ;  /* 0x0000000000007918 */ /* 0x000fe20000000000 */
.L_x_2:
[----:B------:R-:W5:Y:S01]  /*0370*/  LDC R2, c[0x0][0x65c] ;  /* 0x00019700ff027b82 */ /* 0x000f620000000800 */
[----:B------:R-:W1:Y:S01]  /*0380*/  SHFL.IDX PT, R0, R0, RZ, 0x1f ;  /* 0x00001fff00007589 */ /* 0x000e6200000e0000 */
[----:B------:R-:W-:Y:S01]  /*0390*/  ELECT P0, URZ, PT ;  /* 0x00000000003f782f */ /* 0x000fe20003800000 */
[----:B------:R-:W-:Y:S01]  /*03a0*/  IMAD.MOV.U32 R3, RZ, RZ, RZ ;  /* 0x000000ffff037224 */ /* 0x000fe200078e00ff */
[----:B0-----:R-:W-:Y:S01]  /*03b0*/  UMOV UR4, 0x20 ;  /* 0x0000002000047882 */ /* 0x001fe20000000000 */
[----:B------:R-:W0:Y:S01]  /*03c0*/  S2R R11, SR_CTAID.Y ;  /* 0x00000000000b7919 */ /* 0x000e220000002600 */
[----:B------:R-:W-:Y:S01]  /*03d0*/  NOP ;  /* 0x0000000000007918 */ /* 0x000fe20000000000 */
[----:B------:R-:W-:Y:S01]  /*03e0*/  NOP ;  /* 0x0000000000007918 */ /* 0x000fe20000000000 */
[----:B-----5:R-:W-:Y:S02]  /*03f0*/  ISETP.NE.AND P4, PT, R2, 0x1, PT ;  /* 0x000000010200780c */ /* 0x020fe40003f85270 */
[----:B------:R-:W5:Y:S01]  /*0400*/  S2R R2, SR_CTAID.X ;  /* 0x0000000000027919 */ /* 0x000f620000002500 */
[----:B-1----:R-:W-:-:S10]  /*0410*/  ISETP.NE.OR P0, PT, R0, RZ, !P0 ;  /* 0x000000ff0000720c */ /* 0x002fd40004705670 */
[----:B------:R-:W5:Y:S01]  /*0420*/  @P4 LDC R7, c[0x0][0x10] ;  /* 0x00000400ff074b82 */ /* 0x000f620000000800 */
[----:B0-----:R-:W-:Y:S02]  /*0430*/  @P4 IMAD.MOV.U32 R4, RZ, RZ, R11 ;  /* 0x000000ffff044224 */ /* 0x001fe400078e000b */
[----:B------:R-:W-:Y:S01]  /*0440*/  VOTEU.ALL UP0, P0 ;  /* 0x00000000003f7886 */ /* 0x000fe20000000000 */
[----:B------:R-:W-:Y:S01]  /*0450*/  @P4 IMAD.MOV.U32 R5, RZ, RZ, RZ ;  /* 0x000000ffff054224 */ /* 0x000fe200078e00ff */
[----:B------:R-:W-:Y:S01]  /*0460*/  VOTEU.ALL UP1, P0 ;  /* 0x00000000003f7886 */ /* 0x000fe20000020000 */
[----:B------:R-:W-:Y:S02]  /*0470*/  @P4 IMAD.MOV.U32 R13, RZ, RZ, RZ ;  /* 0x000000ffff0d4224 */ /* 0x000fe400078e00ff */
[----:B------:R-:W0:Y:S01]  /*0480*/  @!P4 LDC R9, c[0x0][0xc] ;  /* 0x00000300ff09cb82 */ /* 0x000e220000000800 */
[----:B------:R-:W-:Y:S01]  /*0490*/  @!UP0 UMOV UR6, 0x400 ;  /* 0x0000040000068882 */ /* 0x000fe20000000000 */
[----:B------:R-:W-:-:S04]  /*04a0*/  @!UP0 UIADD3 UR4, -UR4, 0x100000, URZ ;  /* 0x0010000004048890 */ /* 0x000fc8000fffe13f */
[----:B------:R-:W-:Y:S02]  /*04b0*/  @!UP0 USHF.L.U32 UR5, UR4, 0xb, URZ ;  /* 0x0000000b04058899 */ /* 0x000fe4000800063f */
[----:B------:R-:W-:Y:S01]  /*04c0*/  @!UP0 USHF.L.U32 UR4, UR4, 0x1, URZ ;  /* 0x0000000104048899 */ /* 0x000fe2000800063f */
[----:B------:R-:W1:Y:S01]  /*04d0*/  @!UP0 S2UR UR7, SR_CgaCtaId ;  /* 0x00000000000789c3 */ /* 0x000e620000008800 */
[----:B-----5:R-:W-:-:S04]  /*04e0*/  @P4 IMAD.WIDE.U32 R6, R2, R7, R4 ;  /* 0x0000000702064225 */ /* 0x020fc800078e0004 */
[----:B------:R-:W-:Y:S02]  /*04f0*/  @P4 IMAD.MOV.U32 R10, RZ, RZ, R6 ;  /* 0x000000ffff0a4224 */ /* 0x000fe400078e0006 */
[----:B------:R-:W-:Y:S02]  /*0500*/  @P4 IMAD.IADD R14, R7, 0x1, R13 ;  /* 0x00000001070e4824 */ /* 0x000fe400078e020d */
[----:B0-----:R-:W-:-:S04]  /*0510*/  @!P4 IMAD.WIDE.U32 R4, R9, R11, R2 ;  /* 0x0000000b0904c225 */ /* 0x001fc800078e0002 */
[----:B------:R-:W-:Y:S02]  /*0520*/  @!P4 IMAD.MOV.U32 R10, RZ, RZ, R4 ;  /* 0x000000ffff0ac224 */ /* 0x000fe400078e0004 */
[----:B------:R-:W-:Y:S01]  /*0530*/  @!P4 IMAD.MOV.U32 R14, RZ, RZ, R5 ;  /* 0x000000ffff0ec224 */ /* 0x000fe200078e0005 */
[----:B-1----:R-:W-:Y:S02]  /*0540*/  @!UP0 ULEA UR6, UR7, UR6, 0x18 ;  /* 0x0000000607068291 */ /* 0x002fe4000f8ec03f */
[----:B------:R0:W-:Y:S01]  /*0550*/  STL [R1+0x45c], R10 ;  /* 0x00045c0a01007387 */ /* 0x0001e20000100800 */
[----:B------:R-:W-:-:S03]  /*0560*/  VOTEU.ALL UP0, P0 ;  /* 0x00000000003f7886 */ /* 0x000fc60000000000 */
[----:B------:R0:W-:Y:S04]  /*0570*/  STL [R1+0x458], R14 ;  /* 0x0004580e01007387 */ /* 0x0001e80000100800 */
[----:B------:R-:W1:Y:S02]  /*0580*/  FENCE.VIEW.ASYNC.S ;  /* 0x00000000000073c6 */ /* 0x000e640000000000 */
[----:B-1----:R0:W2:Y:S01]  /*0590*/  @!UP0 SYNCS.EXCH.64 URZ, [UR6+0x30], UR4 ;  /* 0x00003004063f85b2 */ /* 0x0020a20008000100 */
[----:B------:R0:W2:Y:S01]  /*05a0*/  @!UP1 SYNCS.EXCH.64 URZ, [UR6+0x38], UR4 ;  /* 0x00003804063f95b2 */ /* 0x0000a20008000100 */
[----:B------:R-:W-:Y:S01]  /*05b0*/  NOP ;  /* 0x0000000000007918 */ /* 0x000fe20000000000 */
[----:B--234-:R-:W-:Y:S06]  /*05c0*/  BAR.SYNC.DEFER_BLOCKING 0x0 ;  /* 0x0000000000007b1d */ /* 0x01cfec0000010000 */
[----:B0-----:R-:W-:Y:S05]  /*05d0*/  @!P1 BRA `(.L_x_3) ;  /* 0x00000214005c9947 */ /* 0x001fea0003800000 */
[----:B------:R-:W-:-:S06]  /*05e0*/  UISETP.GT.U32.AND UP0, UPT, UR10, 0x1, UPT ;  /* 0x000000010a00788c */ /* 0x000fcc000bf04070 */
[----:B------:R-:W-:-:S13]  /*05f0*/  PLOP3.LUT P0, PT, PT, PT, UP0, 0x80, 0x0 ;  /* 0x000000000000781c */ /* 0x000fda0003f0f008 */
[----:B------:R-:W-:Y:S05]  /*0600*/  @P0 EXIT ;  /* 0x000000000000094d */ /* 0x000fea0003800000 */
[----:B------:R-:W-:Y:S01]  /*0610*/  IMAD.MOV.U32 R5, RZ, RZ, -0x1 ;  /* 0xffffffffff057424 */ /* 0x000fe200078e00ff */
[----:B------:R-:W-:Y:S01]  /*0620*/  ULDC.64 UR4, c[0x0][0x650] ;  /* 0x0001940000047ab9 */ /* 0x000fe20000000a00 */
[----:B------:R-:W-:Y:S01]  /*0630*/  IMAD.MOV.U32 R4, RZ, RZ, -0x1 ;  /* 0xffffffffff047424 */ /* 0x000fe200078e00ff */
[----:B------:R-:W-:Y:S01]  /*0640*/  ISETP.GE.U32.AND P0, PT, R10, UR4, PT ;  /* 0x000000040a007c0c */ /* 0x000fe2000bf06070 */
[----:B------:R-:W-:Y:S01]  /*0650*/  UMOV UR14, 0xffffffff ;  /* 0xffffffff000e7882 */ /* 0x000fe20000000000 */
[----:B------:R0:W-:Y:S01]  /*0660*/  STL [R1+0x464], R5 ;  /* 0x0004640501007387 */ /* 0x0001e20000100800 */
[----:B------:R-:W-:Y:S02]  /*0670*/  PRMT R0, RZ, 0x7610, R0 ;  /* 0x00007610ff007816 */ /* 0x000fe40000000000 */
[----:B------:R-:W-:Y:S01]  /*0680*/  ISETP.GE.U32.AND.EX P0, PT, R14, UR5, PT, P0 ;  /* 0x000000050e007c0c */ /* 0x000fe2000bf06100 */
[----:B------:R0:W-:-:S12]  /*0690*/  STL [R1+0x460], R4 ;  /* 0x0004600401007387 */ /* 0x0001d80000100800 */
[----:B0-----:R-:W-:Y:S05]  /*06a0*/  @P0 BRA `(.L_x_4) ;  /* 0x00000004006c0947 */ /* 0x001fea0003800000 */
[----:B------:R-:W-:Y:S01]  /*06b0*/  ULDC.64 UR14, c[0x0][0x628] ;  /* 0x00018a00000e7ab9 */ /* 0x000fe20000000a00 */
[----:B------:R-:W0:Y:S01]  /*06c0*/  LDC.64 R12, c[0x0][0x620] ;  /* 0x00018800ff0c7b82 */ /* 0x000e220000000a00 */
[----:B------:R-:W-:Y:S01]  /*06d0*/  ISETP.NE.U32.AND P0, PT, RZ, UR14, PT ;  /* 0x0000000eff007c0c */ /* 0x000fe2000bf05070 */
[----:B------:R-:W-:Y:S01]  /*06e0*/  ULDC UR11, c[0x0][0x630] ;  /* 0x00018c00000b7ab9 */ /* 0x000fe20000000800 */
[----:B------:R-:W-:Y:S02]  /*06f0*/  R2UR UR4, R10 ;  /* 0x000000000a0472ca */ /* 0x000fe400000e0000 */
[----:B------:R-:W-:Y:S02]  /*0700*/  ISETP.NE.AND.EX P0, PT, RZ, UR15, PT, P0 ;  /* 0x0000000fff007c0c */ /* 0x000fe4000bf05300 */
[----:B------:R-:W-:-:S11]  /*0710*/  R2UR UR5, R14 ;  /* 0x000000000e0572ca */ /* 0x000fd600000e0000 */
[----:B------:R-:W-:Y:S05]  /*0720*/  @!P0 BRA `(.L_x_5) ;  /* 0x0000000000308947 */ /* 0x000fea0003800000 */
[----:B------:R-:W-:Y:S01]  /*0730*/  R2UR UR4, R10 ;  /* 0x000000000a0472ca */ /* 0x000fe200000e0000 */
[----:B------:R-:W-:Y:S01]  /*0740*/  ULDC UR8, c[0x0][0x634] ;  /* 0x00018d0000087ab9 */ /* 0x000fe20000000800 */
[----:B------:R-:W-:-:S11]  /*0750*/  R2UR UR10, R14 ;  /* 0x000000000e0a72ca */ /* 0x000fd600000e0000 */
[----:B------:R-:W-:-:S04]  /*0760*/  UIADD3 UR8, UP0, UR4, UR8, URZ ;  /* 0x0000000804087290 */ /* 0x000fc8000ff1e03f */
[----:B------:R-:W-:-:S04]  /*0770*/  UIADD3.X UR10, URZ, UR10, URZ, UP0, !UPT ;  /* 0x0000000a3f0a7290 */ /* 0x000fc800087fe43f */
[----:B------:R-:W-:-:S04]  /*0780*/  UIMAD.WIDE.U32 UR4, UR10, UR14, URZ ;  /* 0x0000000e0a0472a5 */ /* 0x000fc8000f8e003f */
[----:B------:R-:W-:Y:S02]  /*0790*/  UIMAD.WIDE.U32 UR6, UP0, UR8, UR15, UR4 ;  /* 0x0000000f080672a5 */ /* 0x000fe4000f800004 */
[----:B------:R-:W-:Y:S02]  /*07a0*/  UIMAD.WIDE.U32 UR4, UR8, UR14, URZ ;  /* 0x0000000e080472a5 */ /* 0x000fe4000f8e003f */
[----:B------:R-:W-:Y:S02]  /*07b0*/  UIADD3.X UR9, URZ, URZ, URZ, UP0, !UPT ;  /* 0x0000003f3f097290 */ /* 0x000fe400087fe43f */
[----:B------:R-:W-:Y:S01]  /*07c0*/  UIADD3 URZ, UP0, UR5, UR6, URZ ;  /* 0x00000006053f7290 */ /* 0x000fe2000ff1e03f */
[----:B------:R-:W-:-:S03]  /*07d0*/  UMOV UR8, UR7 ;  /* 0x0000000700087c82 */ /* 0x000fc60008000000 */
[----:B------:R-:W-:-:S12]  /*07e0*/  UIMAD.WIDE.U32.X UR4, UR10, UR15, UR8, UP0 ;  /* 0x0000000f0a0472a5 */ /* 0x000fd800080e0408 */
.L_x_5:
[----:B------:R-:W-:Y:S01]  /*07f0*/  USHF.R.U64 UR14, UR4, UR11, UR5 ;  /* 0x0000000b040e7299 */ /* 0x000fe20008001205 */
[----:B------:R-:W1:Y:S01]  /*0800*/  LDC R8, c[0x0][0x618] ;  /* 0x00018600ff087b82 */ /* 0x000e620000000800 */
[----:B------:R-:W-:Y:S01]  /*0810*/  USHF.R.U32.HI UR4, URZ, UR11, UR5 ;  /* 0x0000000b3f047299 */ /* 0x000fe20008011605 */
[----:B------:R-:W-:Y:S01]  /*0820*/  I2FP.F32.U32 R0, R2 ;  /* 0x0000000200007245 */ /* 0x000fe20000201000 */
[----:B------:R-:W-:Y:S01]  /*0830*/  IMAD.MOV.U32 R4, RZ, RZ, R10 ;  /* 0x000000ffff047224 */ /* 0x000fe200078e000a */
[----:B------:R-:W-:Y:S01]  /*0840*/  ULDC UR5, c[0x0][0x150] ;  /* 0x0000540000057ab9 */ /* 0x000fe20000000800 */
[----:B------:R-:W-:Y:S01]  /*0850*/  IADD3 R7, P0, RZ, -UR14, RZ ;  /* 0x8000000eff077c10 */ /* 0x000fe2000ff1e0ff */
[----:B------:R-:W-:Y:S02]  /*0860*/  IMAD.MOV.U32 R5, RZ, RZ, R14 ;  /* 0x000000ffff057224 */ /* 0x000fe400078e000e */
[----:B------:R-:W-:Y:S01]  /*0870*/  FMUL R0, R0, UR5 ;  /* 0x0000000500007c20 */ /* 0x000fe20008400000 */
[----:B------:R-:W2:Y:S01]  /*0880*/  LDC.64 R20, c[0x0][0x640] ;  /* 0x00019000ff147b82 */ /* 0x000ea20000000a00 */
[----:B------:R-:W-:Y:S01]  /*0890*/  IMAD.X R9, RZ, RZ, ~UR4, P0 ;  /* 0x80000004ff097e24 */ /* 0x000fe200080e06ff */
[----:B------:R-:W-:Y:S01]  /*08a0*/  ULDC UR4, c[0x0][0x154] ;  /* 0x0000550000047ab9 */ /* 0x000fe20000000800 */
[----:B0-----:R-:W-:-:S02]  /*08b0*/  IMAD.WIDE.U32 R4, R7, R12, R4 ;  /* 0x0000000c07047225 */ /* 0x001fc400078e0004 */
[----:B------:R-:W0:Y:S03]  /*08c0*/  F2I.U32.TRUNC.NTZ R0, R0 ;  /* 0x0000000000007305 */ /* 0x000e26000020f000 */
[----:B------:R-:W3:Y:S01]  /*08d0*/  LDC R3, c[0x0][0x144] ;  /* 0x00005100ff037b82 */ /* 0x000ee20000000800 */
[----:B------:R-:W-:-:S04]  /*08e0*/  IMAD R6, R9, R12, RZ ;  /* 0x0000000c09067224 */ /* 0x000fc800078e02ff */
[----:B------:R-:W-:-:S03]  /*08f0*/  IMAD R7, R7, R13, R6 ;  /* 0x0000000d07077224 */ /* 0x000fc600078e0206 */
[----:B------:R-:W4:Y:S01]  /*0900*/  LDC R10, c[0x0][0x608] ;  /* 0x00018200ff0a7b82 */ /* 0x000f220000000800 */
[----:B------:R-:W-:Y:S02]  /*0910*/  IMAD.IADD R5, R5, 0x1, R7 ;  /* 0x0000000105057824 */ /* 0x000fe400078e0207 */
[----:B------:R-:W-:Y:S02]  /*0920*/  IMAD.MOV.U32 R7, RZ, RZ, -0x1 ;  /* 0xffffffffff077424 */ /* 0x000fe400078e00ff */
[----:B0-----:R-:W-:Y:S01]  /*0930*/  IMAD.MOV R6, RZ, RZ, -R0 ;  /* 0x000000ffff067224 */ /* 0x001fe200078e0a00 */
[----:B-1----:R-:W-:Y:S02]  /*0940*/  SHF.R.U64 R14, R4, R8, R5 ;  /* 0x00000008040e7219 */ /* 0x002fe40000001205 */
[----:B------:R-:W0:Y:S01]  /*0950*/  LDC R18, c[0x0][0x658] ;  /* 0x00019600ff127b82 */ /* 0x000e220000000800 */
[----:B------:R-:W-:Y:S02]  /*0960*/  I2FP.F32.U32 R4, R11 ;  /* 0x0000000b00047245 */ /* 0x000fe40000201000 */
[----:B--2---:R-:W-:-:S02]  /*0970*/  ISETP.NE.U32.AND P0, PT, R20, RZ, PT ;  /* 0x000000ff1400720c */ /* 0x004fc40003f05070 */
[----:B------:R-:W-:Y:S01]  /*0980*/  SHF.R.U32.HI R5, RZ, R8, R5 ;  /* 0x00000008ff057219 */ /* 0x000fe20000011605 */
[----:B------:R-:W-:Y:S01]  /*0990*/  FMUL R4, R4, UR4 ;  /* 0x0000000404047c20 */ /* 0x000fe20008400000 */
[----:B------:R-:W-:Y:S01]  /*09a0*/  ISETP.NE.AND.EX P0, PT, R21, RZ, PT, P0 ;  /* 0x000000ff1500720c */ /* 0x000fe20003f05300 */
[----:B------:R-:W1:Y:S01]  /*09b0*/  LDC R12, c[0x0][0x148] ;  /* 0x00005200ff0c7b82 */ /* 0x000e620000000800 */
[----:B---3--:R-:W-:-:S07]  /*09c0*/  IMAD R0, R3, R6, R2 ;  /* 0x0000000603007224 */ /* 0x008fce00078e0202 */
[----:B------:R-:W2:Y:S01]  /*09d0*/  LDC R16, c[0x0][0x600] ;  /* 0x00018000ff107b82 */ /* 0x000ea20000000800 */
[-CC-:B----4-:R-:W-:Y:S02]  /*09e0*/  SHF.R.U64 R22, R14, R10.reuse, R5.reuse ;  /* 0x0000000a0e167219 */ /* 0x190fe40000001205 */
[----:B------:R-:W-:Y:S01]  /*09f0*/  SHF.R.U32.HI R3, RZ, R10, R5 ;  /* 0x0000000aff037219 */ /* 0x000fe20000011605 */
[----:B------:R-:W-:Y:S01]  /*0a00*/  IMAD.MOV.U32 R5, RZ, RZ, 0x1 ;  /* 0x00000001ff057424 */ /* 0x000fe200078e00ff */
[----:B------:R3:W4:Y:S03]  /*0a10*/  F2I.U32.TRUNC.NTZ R10, R4 ;  /* 0x00000004000a7305 */ /* 0x000726000020f000 */
[----:B------:R-:W1:Y:S01]  /*0a20*/  LDC R15, c[0x0][0x648] ;  /* 0x00019200ff0f7b82 */ /* 0x000e620000000800 */
[-C--:B0-----:R-:W-:Y:S02]  /*0a30*/  SHF.L.U32 R2, R7, R18.reuse, RZ ;  /* 0x0000001207027219 */ /* 0x081fe400000006ff */
[----:B------:R-:W-:-:S02]  /*0a40*/  SHF.R.U64 R24, R22, R18, R3 ;  /* 0x0000001216187219 */ /* 0x000fc40000001203 */
[----:B------:R-:W-:Y:S02]  /*0a50*/  LOP3.LUT R9, RZ, R2, RZ, 0x33, !PT ;  /* 0x00000002ff097212 */ /* 0x000fe400078e33ff */
[-C--:B------:R-:W-:Y:S01]  /*0a60*/  SHF.R.U32.HI R3, RZ, R18.reuse, R3 ;  /* 0x00000012ff037219 */ /* 0x080fe20000011603 */
[----:B------:R-:W0:Y:S01]  /*0a70*/  LDC R17, c[0x0][0x638] ;  /* 0x00018e00ff117b82 */ /* 0x000e220000000800 */
[----:B------:R-:W-:Y:S01]  /*0a80*/  SHF.L.U32 R8, R5, R18, RZ ;  /* 0x0000001205087219 */ /* 0x000fe200000006ff */
[----:B------:R-:W-:-:S06]  /*0a90*/  IMAD.MOV.U32 R2, RZ, RZ, R24 ;  /* 0x000000ffff027224 */ /* 0x000fcc00078e0018 */
[----:B------:R-:W0:Y:S01]  /*0aa0*/  LDC R19, c[0x0][0x610] ;  /* 0x00018400ff137b82 */ /* 0x000e220000000800 */
[----:B---34-:R-:W-:Y:S05]  /*0ab0*/  @!P0 BRA `(.L_x_6) ;  /* 0x0000000000288947 */ /* 0x018fea0003800000 */
[----:B------:R-:W3:Y:S02]  /*0ac0*/  LDC R7, c[0x0][0x64c] ;  /* 0x00019300ff077b82 */ /* 0x000ee40000000800 */
[----:B---3--:R-:W-:-:S05]  /*0ad0*/  IADD3 R7, P0, R24, R7, RZ ;  /* 0x0000000718077210 */ /* 0x008fca0007f1e0ff */
[----:B------:R-:W-:-:S04]  /*0ae0*/  IMAD.X R13, RZ, RZ, R3, P0 ;  /* 0x000000ffff0d7224 */ /* 0x000fc800000e0603 */
[----:B------:R-:W-:-:S04]  /*0af0*/  IMAD.WIDE.U32 R2, R13, R20, RZ ;  /* 0x000000140d027225 */ /* 0x000fc800078e00ff */
[----:B------:R-:W-:-:S04]  /*0b00*/  IMAD.WIDE.U32 R4, P0, R7, R21, R2 ;  /* 0x0000001507047225 */ /* 0x000fc80007800002 */
[----:B------:R-:W-:-:S04]  /*0b10*/  IMAD.WIDE.U32 R2, R7, R20, RZ ;  /* 0x0000001407027225 */ /* 0x000fc800078e00ff */
[----:B------:R-:W-:Y:S01]  /*0b20*/  IMAD.X R7, RZ, RZ, RZ, P0 ;  /* 0x000000ffff077224 */ /* 0x000fe200000e06ff */
[----:B------:R-:W-:Y:S01]  /*0b30*/  IADD3 RZ, P0, R3, R4, RZ ;  /* 0x0000000403ff7210 */ /* 0x000fe20007f1e0ff */
[----:B------:R-:W-:-:S04]  /*0b40*/  IMAD.MOV.U32 R6, RZ, RZ, R5 ;  /* 0x000000ffff067224 */ /* 0x000fc800078e0005 */
[----:B------:R-:W-:-:S08]  /*0b50*/  IMAD.WIDE.U32.X R2, R13, R21, R6, P0 ;  /* 0x000000150d027225 */ /* 0x000fd000000e0406 */
.L_x_6:
[----:B-1----:R-:W-:Y:S01]  /*0b60*/  SHF.R.U64 R2, R2, R15, R3 ;  /* 0x0000000f02027219 */ /* 0x002fe20000001203 */
[----:B--2---:R-:W-:Y:S01]  /*0b70*/  VIADD R3, R16, 0xffffffff ;  /* 0xffffffff10037836 */ /* 0x004fe20000000000 */
[----:B------:R-:W-:Y:S01]  /*0b80*/  LOP3.LUT R9, R22, R9, RZ, 0xc0, !PT ;  /* 0x0000000916097212 */ /* 0x000fe200078ec0ff */
[----:B------:R-:W-:Y:S02]  /*0b90*/  IMAD.MOV R10, RZ, RZ, -R10 ;  /* 0x000000ffff0a7224 */ /* 0x000fe400078e0a0a */
[----:B------:R-:W-:Y:S01]  /*0ba0*/  IMAD.MOV R4, RZ, RZ, -R2 ;  /* 0x000000ffff047224 */ /* 0x000fe200078e0a02 */
[----:B------:R-:W-:Y:S01]  /*0bb0*/  LOP3.LUT R14, R14, R3, RZ, 0xc0, !PT ;  /* 0x000000030e0e7212 */ /* 0x000fe200078ec0ff */
[----:B------:R-:W-:Y:S02]  /*0bc0*/  @P4 IMAD R0, R12, R10, R11 ;  /* 0x0000000a0c004224 */ /* 0x000fe400078e020b */
[----:B------:R-:W-:Y:S02]  /*0bd0*/  IMAD R9, R8, R2, R9 ;  /* 0x0000000208097224 */ /* 0x000fe400078e0209 */
[----:B0-----:R-:W-:-:S02]  /*0be0*/  IMAD R3, R4, R17, R24 ;  /* 0x0000001104037224 */ /* 0x001fc400078e0218 */
[----:B------:R-:W-:Y:S02]  /*0bf0*/  IMAD R2, R9, R19, R0 ;  /* 0x0000001309027224 */ /* 0x000fe400078e0200 */
[----:B------:R-:W-:Y:S02]  /*0c00*/  IMAD R3, R3, R16, R14 ;  /* 0x0000001003037224 */ /* 0x000fe400078e020e */
[----:B------:R-:W-:-:S03]  /*0c10*/  IMAD.MOV.U32 R0, RZ, RZ, 0x1 ;  /* 0x00000001ff007424 */ /* 0x000fc600078e00ff */
[----:B------:R-:W-:Y:S02]  /*0c20*/  SEL R4, R3, R2, !P4 ;  /* 0x0000000203047207 */ /* 0x000fe40006000000 */
[----:B------:R-:W-:-:S03]  /*0c30*/  SEL R2, R2, R3, !P4 ;  /* 0x0000000302027207 */ /* 0x000fc60006000000 */
[----:B------:R0:W-:Y:S04]  /*0c40*/  STL [R1+0x460], R4 ;  /* 0x0004600401007387 */ /* 0x0001e80000100800 */
[----:B------:R0:W-:Y:S02]  /*0c50*/  STL [R1+0x464], R2 ;  /* 0x0004640201007387 */ /* 0x0001e40000100800 */
.L_x_4:
[----:B------:R-:W-:-:S08]  /*0c60*/  NOP ;  /* 0x0000000000007918 */ /* 0x000fd00000000000 */
[----:B------:R-:W1:Y:S02]  /*0c70*/  USETMAXREG.TRY_ALLOC.CTAPOOL UP0, 0xf0 ;  /* 0x000000f0000079c8 */ /* 0x000e640008000600 */
[----:B-1----:R-:W-:-:S13]  /*0c80*/  PLOP3.LUT P0, PT, PT, PT, UP0, 0x80, 0x0 ;  /* 0x000000000000781c */ /* 0x002fda0003f0f008 */
[----:B------:R-:W-:Y:S05]  /*0c90*/  @!P0 BRA `(.L_x_4) ;  /* 0xfffffffc00f08947 */ /* 0x000fea000383ffff */
[----:B------:R-:W-:Y:S01]  /*0ca0*/  ULDC.64 UR4, c[0x0][0x598] ;  /* 0x0001660000047ab9 */ /* 0x000fe20000000a00 */
[----:B------:R-:W-:Y:S01]  /*0cb0*/  ULDC.64 UR18, c[0x0][0x208] ;  /* 0x0000820000127ab9 */ /* 0x000fe20000000a00 */
[----:B------:R-:W-:-:S04]  /*0cc0*/  ISETP.NE.U32.AND P0, PT, RZ, UR4, PT ;  /* 0x00000004ff007c0c */ /* 0x000fc8000bf05070 */
[----:B------:R-:W-:-:S13]  /*0cd0*/  ISETP.NE.AND.EX P0, PT, RZ, UR5, PT, P0 ;  /* 0x00000005ff007c0c */ /* 0x000fda000bf05300 */
[----:B------:R-:W-:Y:S05]  /*0ce0*/  @!P0 BRA `(.L_x_7) ;  /* 0x0000000000208947 */ /* 0x000fea0003800000 */
[----:B0-----:R-:W0:Y:S02]  /*0cf0*/  LDC.64 R2, c[0x0][0x598] ;  /* 0x00016600ff027b82 */ /* 0x001e240000000a00 */
[----:B0-----:R-:W2:Y:S02]  /*0d00*/  LDG.E.64 R2, desc[UR18][R2.64] ;  /* 0x0000001202027981 */ /* 0x001ea4000c1e1b00 */
[----:B--2---:R-:W-:-:S04]  /*0d10*/  ISETP.NE.U32.AND P0, PT, R2, RZ, PT ;  /* 0x000000ff0200720c */ /* 0x004fc80003f05070 */
[----:B------:R-:W-:-:S13]  /*0d20*/  ISETP.NE.AND.EX P0, PT, R3, RZ, PT, P0 ;  /* 0x000000ff0300720c */ /* 0x000fda0003f05300 */
[----:B------:R-:W-:Y:S05]  /*0d30*/  @!P0 BRA `(.L_x_7) ;  /* 0x00000000000c8947 */ /* 0x000fea0003800000 */
[----:B------:R-:W2:Y:S02]  /*0d40*/  LD.E R2, desc[UR18][R2.64] ;  /* 0x0000001202027980 */ /* 0x000ea4000c101900 */
[----:B--2---:R-:W-:Y:S01]  /*0d50*/  R2UR UR20, R2 ;  /* 0x00000000021472ca */ /* 0x004fe200000e0000 */
[----:B------:R-:W-:-:S14]  /*0d60*/  BRA `(.L_x_8) ;  /* 0x0000000000247947 */ /* 0x000fdc0003800000 */
.L_x_7:
[----:B------:R-:W-:Y:S02]  /*0d70*/  ULDC.64 UR4, c[0x0][0x588] ;  /* 0x0001620000047ab9 */ /* 0x000fe40000000a00 */
[----:B------:R-:W-:-:S04]  /*0d80*/  ISETP.NE.U32.AND P0, PT, RZ, UR4, PT ;  /* 0x00000004ff007c0c */ /* 0x000fc8000bf05070 */
[----:B------:R-:W-:-:S13]  /*0d90*/  ISETP.NE.AND.EX P0, PT, RZ, UR5, PT, P0 ;  /* 0x00000005ff007c0c */ /* 0x000fda000bf05300 */
[----:B------:R-:W-:Y:S05]  /*0da0*/  @!P0 BRA `(.L_x_9) ;  /* 0x0000000000108947 */ /* 0x000fea0003800000 */
[----:B0-----:R-:W0:Y:S02]  /*0db0*/  LDC.64 R2, c[0x0][0x588] ;  /* 0x00016200ff027b82 */ /* 0x001e240000000a00 */
[----:B0-----:R-:W2:Y:S02]  /*0dc0*/  LDG.E R2, desc[UR18][R2.64] ;  /* 0x0000001202027981 */ /* 0x001ea4000c1e1900 */
[----:B--2---:R-:W-:Y:S01]  /*0dd0*/  R2UR UR20, R2 ;  /* 0x00000000021472ca */ /* 0x004fe200000e0000 */
[----:B------:R-:W-:-:S14]  /*0de0*/  BRA `(.L_x_8) ;  /* 0x0000000000047947 */ /* 0x000fdc0003800000 */
.L_x_9:
[----:B------:R-:W-:-:S05]  /*0df0*/  ULDC UR20, c[0x0][0x580] ;  /* 0x0001600000147ab9 */ /* 0x000fca0000000800 */
.L_x_8:
[----:B------:R-:W-:Y:S02]  /*0e00*/  ULDC.64 UR4, c[0x0][0x5a0] ;  /* 0x0001680000047ab9 */ /* 0x000fe40000000a00 */
        /* <DEDUP_REMOVED lines=11> */
.L_x_10:
        /* <DEDUP_REMOVED lines=8> */
.L_x_12:
[----:B------:R-:W-:-:S05]  /*0f40*/  ULDC UR21, c[0x0][0x584] ;  /* 0x0001610000157ab9 */ /* 0x000fca0000000800 */
.L_x_11:
[----:B------:R-:W-:-:S13]  /*0f50*/  LOP3.LUT P0, RZ, R0, 0xff, RZ, 0xc0, !PT ;  /* 0x000000ff00ff7812 */ /* 0x000fda000780c0ff */
[----:B------:R-:W-:Y:S05]  /*0f60*/  @!P0 EXIT ;  /* 0x000000000000894d */ /* 0x000fea0003800000 */
[----:B------:R-:W-:Y:S01]  /*0f70*/  ULDC UR4, c[0x0][0x28c] ;  /* 0x0000a30000047ab9 */ /* 0x000fe20000000800 */
[----:B------:R-:W-:Y:S02]  /*0f80*/  ULOP3.LUT UR22, UR13, 0x1, URZ, 0xfc, !UPT ;  /* 0x000000010d167892 */ /* 0x000fe4000f8efc3f */
[----:B------:R-:W-:-:S04]  /*0f90*/  UIADD3 UR4, UR4, 0x1f, URZ ;  /* 0x0000001f04047890 */ /* 0x000fc8000fffe03f */
[----:B------:R-:W-:-:S04]  /*0fa0*/  USHF.R.S32.HI UR5, URZ, 0x1f, UR4 ;  /* 0x0000001f3f057899 */ /* 0x000fc80008011404 */
[----:B------:R-:W-:-:S03]  /*0fb0*/  ULEA.HI UR5, UR5, UR4, URZ, 0x5 ;  /* 0x0000000405057291 */ /* 0x000fc6000f8f283f */
[----:B------:R-:W-:Y:S01]  /*0fc0*/  UMOV UR4, URZ ;  /* 0x0000003f00047c82 */ /* 0x000fe20008000000 */
[----:B------:R-:W-:-:S03]  /*0fd0*/  USHF.R.S32.HI UR12, URZ, 0x5, UR5 ;  /* 0x000000053f0c7899 */ /* 0x000fc60008011405 */
[----:B------:R-:W-:-:S09]  /*0fe0*/  UMOV UR5, URZ ;  /* 0x0000003f00057c82 */ /* 0x000fd20008000000 */
.L_x_549:
[----:B------:R-:W-:Y:S01]  /*0ff0*/  STL [R1+0x454], RZ ;  /* 0x000454ff01007387 */ /* 0x000fe20000100800 */
[----:B-1----:R-:W1:Y:S01]  /*1000*/  S2UR UR11, SR_CgaCtaId ;  /* 0x00000000000b79c3 */ /* 0x002e620000008800 */
[----:B------:R-:W-:Y:S01]  /*1010*/  UMOV UR15, 0x400 ;  /* 0x00000400000f7882 */ /* 0x000fe20000000000 */
[----:B------:R-:W-:Y:S01]  /*1020*/  UMOV UR6, URZ ;  /* 0x0000003f00067c82 */ /* 0x000fe20008000000 */
[----:B------:R-:W-:Y:S01]  /*1030*/  STL [R1+0x450], RZ ;  /* 0x000450ff01007387 */ /* 0x000fe20000100800 */
[----:B------:R-:W-:Y:S01]  /*1040*/  UMOV UR7, URZ ;  /* 0x0000003f00077c82 */ /* 0x000fe20008000000 */
[----:B------:R-:W-:Y:S01]  /*1050*/  UMOV UR8, URZ ;  /* 0x0000003f00087c82 */ /* 0x000fe20008000000 */
[----:B------:R-:W-:Y:S01]  /*1060*/  UMOV UR17, UR5 ;  /* 0x0000000500117c82 */ /* 0x000fe20008000000 */
[----:B------:R-:W-:Y:S01]  /*1070*/  STL [R1+0x44c], RZ ;  /* 0x00044cff01007387 */ /* 0x000fe20000100800 */
[----:B0-----:R-:W0:Y:S01]  /*1080*/  LDC R2, c[0x0][0x28c] ;  /* 0x0000a300ff027b82 */ /* 0x001e220000000800 */
[----:B------:R-:W-:-:S02]  /*1090*/  CS2R R236, SRZ ;  /* 0x0000000000ec7805 */ /* 0x000fc4000001ff00 */
[----:B------:R-:W-:Y:S01]  /*10a0*/  CS2R R234, SRZ ;  /* 0x0000000000ea7805 */ /* 0x000fe2000001ff00 */
[----:B------:R-:W-:Y:S01]  /*10b0*/  STL [R1+0x448], RZ ;  /* 0x000448ff01007387 */ /* 0x000fe20000100800 */
[----:B------:R-:W-:Y:S02]  /*10c0*/  CS2R R232, SRZ ;  /* 0x0000000000e87805 */ /* 0x000fe4000001ff00 */
[----:B------:R-:W-:Y:S02]  /*10d0*/  CS2R R230, SRZ ;  /* 0x0000000000e67805 */ /* 0x000fe4000001ff00 */
[----:B------:R-:W-:Y:S01]  /*10e0*/  CS2R R228, SRZ ;  /* 0x0000000000e47805 */ /* 0x000fe2000001ff00 */
[----:B------:R-:W-:Y:S01]  /*10f0*/  STL [R1+0x444], RZ ;  /* 0x000444ff01007387 */ /* 0x000fe20000100800 */
[----:B------:R-:W-:Y:S02]  /*1100*/  CS2R R226, SRZ ;  /* 0x0000000000e27805 */ /* 0x000fe4000001ff00 */
[----:B------:R-:W-:-:S02]  /*1110*/  CS2R R224, SRZ ;  /* 0x0000000000e07805 */ /* 0x000fc4000001ff00 */
[----:B------:R-:W-:Y:S01]  /*1120*/  CS2R R222, SRZ ;  /* 0x0000000000de7805 */ /* 0x000fe2000001ff00 */
[----:B------:R-:W-:Y:S01]  /*1130*/  STL [R1+0x440], RZ ;  /* 0x000440ff01007387 */ /* 0x000fe20000100800 */
[----:B------:R-:W-:Y:S02]  /*1140*/  CS2R R220, SRZ ;  /* 0x0000000000dc7805 */ /* 0x000fe4000001ff00 */
[----:B------:R-:W-:Y:S02]  /*1150*/  CS2R R218, SRZ ;  /* 0x0000000000da7805 */ /* 0x000fe4000001ff00 */
[----:B------:R-:W-:Y:S01]  /*1160*/  CS2R R216, SRZ ;  /* 0x0000000000d87805 */ /* 0x000fe2000001ff00 */
[----:B------:R-:W-:Y:S01]  /*1170*/  STL [R1+0x43c], RZ ;  /* 0x00043cff01007387 */ /* 0x000fe20000100800 */
[----:B-1----:R-:W-:Y:S01]  /*1180*/  ULEA UR15, UR11, UR15, 0x18 ;  /* 0x0000000f0b0f7291 */ /* 0x002fe2000f8ec03f */
[----:B------:R-:W-:Y:S02]  /*1190*/  CS2R R214, SRZ ;  /* 0x0000000000d67805 */ /* 0x000fe4000001ff00 */
[----:B------:R-:W-:Y:S01]  /*11a0*/  CS2R R212, SRZ ;  /* 0x0000000000d47805 */ /* 0x000fe2000001ff00 */
[----:B------:R-:W-:Y:S01]  /*11b0*/  STL [R1+0x438], RZ ;  /* 0x000438ff01007387 */ /* 0x000fe20000100800 */
[----:B------:R-:W-:-:S02]  /*11c0*/  CS2R R210, SRZ ;  /* 0x0000000000d27805 */ /* 0x000fc4000001ff00 */
[----:B------:R-:W-:Y:S02]  /*11d0*/  CS2R R208, SRZ ;  /* 0x0000000000d07805 */ /* 0x000fe4000001ff00 */
[----:B------:R-:W-:Y:S01]  /*11e0*/  CS2R R206, SRZ ;  /* 0x0000000000ce7805 */ /* 0x000fe2000001ff00 */
[----:B------:R-:W-:Y:S01]  /*11f0*/  STL [R1+0x434], RZ ;  /* 0x000434ff01007387 */ /* 0x000fe20000100800 */
[----:B0-----:R-:W-:Y:S02]  /*1200*/  ISETP.GE.AND P0, PT, R2, 0x1, PT ;  /* 0x000000010200780c */ /* 0x001fe40003f06270 */
[----:B------:R-:W-:Y:S02]  /*1210*/  CS2R R204, SRZ ;  /* 0x0000000000cc7805 */ /* 0x000fe4000001ff00 */
[----:B------:R-:W-:Y:S01]  /*1220*/  CS2R R202, SRZ ;  /* 0x0000000000ca7805 */ /* 0x000fe2000001ff00 */
[----:B------:R-:W-:Y:S01]  /*1230*/  STL [R1+0x430], RZ ;  /* 0x000430ff01007387 */ /* 0x000fe20000100800 */
[----:B------:R-:W-:-:S02]  /*1240*/  CS2R R200, SRZ ;  /* 0x0000000000c87805 */ /* 0x000fc4000001ff00 */
[----:B------:R-:W-:Y:S02]  /*1250*/  CS2R R198, SRZ ;  /* 0x0000000000c67805 */ /* 0x000fe4000001ff00 */
[----:B------:R-:W-:Y:S01]  /*1260*/  CS2R R196, SRZ ;  /* 0x0000000000c47805 */ /* 0x000fe2000001ff00 */
[----:B------:R-:W-:Y:S01]  /*1270*/  STL [R1+0x42c], RZ ;  /* 0x00042cff01007387 */ /* 0x000fe20000100800 */
[----:B------:R-:W-:Y:S02]  /*1280*/  CS2R R194, SRZ ;  /* 0x0000000000c27805 */ /* 0x000fe4000001ff00 */
        /* <DEDUP_REMOVED lines=126> */
[----:B------:R-:W-:Y:S04]  /*1a70*/  STL [R1+0x3ac], RZ ;  /* 0x0003acff01007387 */ /* 0x000fe80000100800 */
        /* <DEDUP_REMOVED lines=107> */
[----:B------:R-:W-:Y:S04]  /*2130*/  STL [R1], RZ ;  /* 0x000000ff01007387 */ /* 0x000fe80000100800 */
        /* <DEDUP_REMOVED lines=39> */
[----:B------:R-:W-:Y:S01]  /*23b0*/  STL [R1+0xa0], RZ ;  /* 0x0000a0ff01007387 */ /* 0x000fe20000100800 */
[----:B------:R-:W0:Y:S03]  /*23c0*/  S2R R0, SR_TID.X ;  /* 0x0000000000007919 */ /* 0x000e260000002100 */
        /* <DEDUP_REMOVED lines=8> */
[----:B0-----:R-:W-:-:S03]  /*2450*/  LOP3.LUT R0, R0, 0x80, RZ, 0xc0, !PT ;  /* 0x0000008000007812 */ /* 0x001fc600078ec0ff */
[----:B------:R-:W-:Y:S01]  /*2460*/  STL [R1+0xc4], RZ ;  /* 0x0000c4ff01007387 */ /* 0x000fe20000100800 */
[----:B------:R-:W-:-:S03]  /*2470*/  SHF.R.U32.HI R0, RZ, 0x7, R0 ;  /* 0x00000007ff007819 */ /* 0x000fc60000011600 */
        /* <DEDUP_REMOVED lines=33> */
[----:B------:R-:W0:Y:S04]  /*2690*/  SHFL.IDX PT, R0, R0, RZ, 0x1f ;  /* 0x00001fff00007589 */ /* 0x000e2800000e0000 */
[----:B------:R1:W-:Y:S04]  /*26a0*/  STL [R1+0x14c], RZ ;  /* 0x00014cff01007387 */ /* 0x0003e80000100800 */
[----:B------:R1:W-:Y:S04]  /*26b0*/  STL [R1+0x150], RZ ;  /* 0x000150ff01007387 */ /* 0x0003e80000100800 */
[----:B------:R1:W-:Y:S04]  /*26c0*/  STL [R1+0x154], RZ ;  /* 0x000154ff01007387 */ /* 0x0003e80000100800 */
[----:B------:R1:W-:Y:S04]  /*26d0*/  STL [R1+0x158], RZ ;  /* 0x000158ff01007387 */ /* 0x0003e80000100800 */
[----:B------:R1:W-:Y:S04]  /*26e0*/  STL [R1+0x15c], RZ ;  /* 0x00015cff01007387 */ /* 0x0003e80000100800 */
[----:B------:R1:W-:Y:S01]  /*26f0*/  STL [R1+0x160], RZ ;  /* 0x000160ff01007387 */ /* 0x0003e20000100800 */
[----:B0-----:R-:W-:Y:S01]  /*2700*/  R2UR UR9, R0 ;  /* 0x00000000000972ca */ /* 0x001fe200000e0000 */
[----:B------:R-:W-:-:S02]  /*2710*/  IMAD.U32 R0, RZ, RZ, UR4 ;  /* 0x00000004ff007e24 */ /* 0x000fc4000f8e00ff */
[----:B------:R1:W-:Y:S04]  /*2720*/  STL [R1+0x164], RZ ;  /* 0x000164ff01007387 */ /* 0x0003e80000100800 */
[----:B------:R1:W-:Y:S04]  /*2730*/  STL [R1+0x168], RZ ;  /* 0x000168ff01007387 */ /* 0x0003e80000100800 */
[----:B------:R1:W-:Y:S02]  /*2740*/  STL [R1+0x16c], RZ ;  /* 0x00016cff01007387 */ /* 0x0003e40000100800 */
[----:B------:R-:W-:-:S02]  /*2750*/  ULEA.HI UR10, UR9, UR9, URZ, 0x1 ;  /* 0x00000009090a7291 */ /* 0x000fc4000f8f083f */
[----:B------:R1:W-:Y:S02]  /*2760*/  STL [R1+0x170], RZ ;  /* 0x000170ff01007387 */ /* 0x0003e40000100800 */
[----:B------:R-:W-:Y:S02]  /*2770*/  ULOP3.LUT UR10, UR10, 0x1ffffe, URZ, 0xc0, !UPT ;  /* 0x001ffffe0a0a7892 */ /* 0x000fe4000f8ec03f */
[----:B------:R1:W-:Y:S02]  /*2780*/  STL [R1+0x174], RZ ;  /* 0x000174ff01007387 */ /* 0x0003e40000100800 */
[----:B------:R-:W-:Y:S02]  /*2790*/  UIADD3 UR10, UR9, -UR10, URZ ;  /* 0x8000000a090a7290 */ /* 0x000fe4000fffe03f */
[----:B------:R1:W-:Y:S02]  /*27a0*/  STL [R1+0x178], RZ ;  /* 0x000178ff01007387 */ /* 0x0003e40000100800 */
[----:B------:R-:W-:-:S02]  /*27b0*/  ULEA UR10, UR10, UR15, 0xb ;  /* 0x0000000f0a0a7291 */ /* 0x000fc4000f8e583f */
[----:B------:R1:W-:Y:S02]  /*27c0*/  STL [R1+0x17c], RZ ;  /* 0x00017cff01007387 */ /* 0x0003e40000100800 */
[----:B------:R-:W-:Y:S02]  /*27d0*/  UIADD3 UR10, UR10, 0x100, URZ ;  /* 0x000001000a0a7890 */ /* 0x000fe4000fffe03f */
[----:B------:R1:W-:Y:S02]  /*27e0*/  STL [R1+0x180], RZ ;  /* 0x000180ff01007387 */ /* 0x0003e40000100800 */
[----:B------:R-:W-:Y:S02]  /*27f0*/  USHF.R.U32.HI UR10, URZ, 0x4, UR10 ;  /* 0x000000043f0a7899 */ /* 0x000fe4000801160a */
[----:B------:R1:W-:Y:S02]  /*2800*/  STL [R1+0x184], RZ ;  /* 0x000184ff01007387 */ /* 0x0003e40000100800 */
[----:B------:R-:W-:-:S02]  /*2810*/  ULOP3.LUT UR16, UR10, 0x3fff, URZ, 0xc0, !UPT ;  /* 0x00003fff0a107892 */ /* 0x000fc4000f8ec03f */
[----:B------:R1:W-:Y:S04]  /*2820*/  STL [R1+0x188], RZ ;  /* 0x000188ff01007387 */ /* 0x0003e80000100800 */
        /* <DEDUP_REMOVED lines=28> */
[----:B------:R1:W-:Y:S01]  /*29f0*/  STL [R1+0x1fc], RZ ;  /* 0x0001fcff01007387 */ /* 0x0003e20000100800 */
[----:B--2---:R-:W-:Y:S05]  /*2a00*/  @!P0 BRA `(.L_x_13) ;  /* 0x0000003400dc8947 */ /* 0x004fea0003800000 */
[----:B------:R-:W-:-:S06]  /*2a10*/  UISETP.NE.AND UP0, UPT, UR22, 0x3, UPT ;  /* 0x000000031600788c */ /* 0x000fcc000bf05270 */
[----:B------:R-:W-:-:S13]  /*2a20*/  PLOP3.LUT P1, PT, PT, PT, UP0, 0x80, 0x0 ;  /* 0x000000000000781c */ /* 0x000fda0003f2f008 */
[----:B------:R-:W-:Y:S05]  /*2a30*/  @!P1 BRA `(.L_x_14) ;  /* 0x0000000000049947 */ /* 0x000fea0003800000 */
[----:B------:R-:W-:Y:S01]  /*2a40*/  BPT.TRAP 0x1 ;  /* 0x000000040000795c */ /* 0x000fe20000300000 */
.L_x_14:
[----:B------:R-:W-:Y:S01]  /*2a50*/  ULEA UR7, UR5, UR15, 0x3 ;  /* 0x0000000f05077291 */ /* 0x000fe2000f8e183f */
[----:B------:R-:W-:-:S05]  /*2a60*/  IMAD.U32 R0, RZ, RZ, UR4 ;  /* 0x00000004ff007e24 */ /* 0x000fca000f8e00ff */
[----:B------:R-:W-:-:S04]  /*2a70*/  SHF.L.U32 R0, R0, 0x1f, RZ ;  /* 0x0000001f00007819 */ /* 0x000fc800000006ff */
[----:B------:R0:W2:Y:S01]  /*2a80*/  SYNCS.PHASECHK.TRANS64.TRYWAIT P0, [UR7], R0 ;  /* 0x00000000ff0075a7 */ /* 0x0000a20008000147 */
[----:B------:R-:W-:Y:S05]  /*2a90*/  @!P1 BRA `(.L_x_15) ;  /* 0x0000000000049947 */ /* 0x000fea0003800000 */
[----:B------:R-:W-:Y:S01]  /*2aa0*/  BPT.TRAP 0x1 ;  /* 0x000000040000795c */ /* 0x000fe20000300000 */
.L_x_15:
[----:B------:R3:W-:Y:S01]  /*2ab0*/  STL [R1+0x454], RZ ;  /* 0x000454ff01007387 */ /* 0x0007e20000100800 */
[----:B------:R-:W-:Y:S01]  /*2ac0*/  UMOV UR6, 0x1 ;  /* 0x0000000100067882 */ /* 0x000fe20000000000 */
[----:B--2---:R-:W-:Y:S05]  /*2ad0*/  @P0 BRA `(.L_x_16) ;  /* 0x0000000000080947 */ /* 0x004fea0003800000 */
[----:B------:R-:W2:Y:S02]  /*2ae0*/  SYNCS.PHASECHK.TRANS64.TRYWAIT P0, [UR7], R0 ;  /* 0x00000000ff0075a7 */ /* 0x000ea40008000147 */
[----:B--2---:R-:W-:Y:S05]  /*2af0*/  @!P0 BRA `(.L_x_17) ;  /* 0x00000204007c8947 */ /* 0x004fea0003800000 */
.L_x_16:
[----:B------:R-:W-:Y:S01]  /*2b00*/  UIADD3 UR7, UR15, 0x4100, URZ ;  /* 0x000041000f077890 */ /* 0x000fe2000fffe03f */
[----:B------:R-:W-:Y:S01]  /*2b10*/  WARPGROUP.ARRIVE ;  /* 0x00000000000079c5 */ /* 0x000fe20000000000 */
[----:B------:R-:W-:Y:S01]  /*2b20*/  ULOP3.LUT UR8, UR16, 0x10000, URZ, 0xfc, !UPT ;  /* 0x0001000010087892 */ /* 0x000fe2000f8efc3f */
[----:B------:R-:W-:Y:S01]  /*2b30*/  STL [R1+0x450], RZ ;  /* 0x000450ff01007387 */ /* 0x000fe20000100800 */
[----:B------:R-:W-:Y:S01]  /*2b40*/  USHF.R.U32.HI UR7, URZ, 0x4, UR7 ;  /* 0x000000043f077899 */ /* 0x000fe20008011607 */
[----:B------:R-:W-:Y:S01]  /*2b50*/  CS2R R236, SRZ ;  /* 0x0000000000ec7805 */ /* 0x000fe2000001ff00 */
[----:B------:R-:W-:Y:S01]  /*2b60*/  ULEA UR8, UR5, UR8, 0x9 ;  /* 0x0000000805087291 */ /* 0x000fe2000f8e483f */
[----:B------:R-:W-:Y:S01]  /*2b70*/  STL [R1+0x44c], RZ ;  /* 0x00044cff01007387 */ /* 0x000fe20000100800 */
[----:B------:R-:W-:Y:S01]  /*2b80*/  ULOP3.LUT UR7, UR7, 0x3fff, URZ, 0xc0, !UPT ;  /* 0x00003fff07077892 */ /* 0x000fe2000f8ec03f */
[----:B------:R-:W-:Y:S01]  /*2b90*/  CS2R R234, SRZ ;  /* 0x0000000000ea7805 */ /* 0x000fe2000001ff00 */
[----:B------:R-:W-:Y:S01]  /*2ba0*/  UMOV UR9, 0xc0000010 ;  /* 0xc000001000097882 */ /* 0x000fe20000000000 */
[----:B------:R-:W-:Y:S01]  /*2bb0*/  UMOV UR11, 0xc0000010 ;  /* 0xc0000010000b7882 */ /* 0x000fe20000000000 */
[----:B------:R-:W-:Y:S01]  /*2bc0*/  ULOP3.LUT UR7, UR7, 0x10000, URZ, 0xfc, !UPT ;  /* 0x0001000007077892 */ /* 0x000fe2000f8efc3f */
[----:B------:R-:W-:Y:S01]  /*2bd0*/  STL [R1+0x448], RZ ;  /* 0x000448ff01007387 */ /* 0x000fe20000100800 */
[----:B------:R-:W-:-:S02]  /*2be0*/  CS2R R232, SRZ ;  /* 0x0000000000e87805 */ /* 0x000fc4000001ff00 */
[----:B------:R-:W-:Y:S01]  /*2bf0*/  CS2R R230, SRZ ;  /* 0x0000000000e67805 */ /* 0x000fe2000001ff00 */
[----:B------:R-:W-:Y:S01]  /*2c00*/  ULEA UR10, UR5, UR7, 0x9 ;  /* 0x00000007050a7291 */ /* 0x000fe2000f8e483f */
[----:B------:R-:W-:Y:S01]  /*2c10*/  STL [R1+0x444], RZ ;  /* 0x000444ff01007387 */ /* 0x000fe20000100800 */
[----:B------:R-:W-:Y:S01]  /*2c20*/  CS2R R228, SRZ ;  /* 0x0000000000e47805 */ /* 0x000fe2000001ff00 */
[----:B------:R-:W-:Y:S01]  /*2c30*/  ULDC UR7, c[0x0][0x50c] ;  /* 0x0001430000077ab9 */ /* 0x000fe20000000800 */
[----:B------:R-:W-:Y:S01]  /*2c40*/  CS2R R226, SRZ ;  /* 0x0000000000e27805 */ /* 0x000fe2000001ff00 */
[----:B------:R-:W-:Y:S01]  /*2c50*/  STL [R1+0x440], RZ ;  /* 0x000440ff01007387 */ /* 0x000fe20000100800 */
[----:B------:R-:W-:Y:S01]  /*2c60*/  UISETP.NE.AND UP0, UPT, UR7, 0x1, UPT ;  /* 0x000000010700788c */ /* 0x000fe2000bf05270 */
[----:B------:R-:W-:Y:S02]  /*2c70*/  CS2R R224, SRZ ;  /* 0x0000000000e07805 */ /* 0x000fe4000001ff00 */
[----:B------:R-:W-:Y:S01]  /*2c80*/  CS2R R222, SRZ ;  /* 0x0000000000de7805 */ /* 0x000fe2000001ff00 */
[----:B------:R-:W-:Y:S01]  /*2c90*/  QGMMA.64x256x32.F32.E5M2.E5M2 R4, gdesc[UR8], RZ, !UPT, gsb0 ;  /* 0x03e00000080479f3 */ /* 0x000fe2000c0038ff */
[----:B------:R-:W-:Y:S01]  /*2ca0*/  STL [R1+0x43c], RZ ;  /* 0x00043cff01007387 */ /* 0x000fe20000100800 */
[----:B------:R-:W-:Y:S01]  /*2cb0*/  UIADD3 UR8, UR8, 0x100, URZ ;  /* 0x0000010008087890 */ /* 0x000fe2000fffe03f */
[----:B------:R-:W-:Y:S01]  /*2cc0*/  CS2R R220, SRZ ;  /* 0x0000000000dc7805 */ /* 0x000fe2000001ff00 */
[----:B------:R-:W-:Y:S01]  /*2cd0*/  UMOV UR9, 0xc0000010 ;  /* 0xc000001000097882 */ /* 0x000fe20000000000 */
[----:B------:R-:W-:Y:S01]  /*2ce0*/  STL [R1+0x438], RZ ;  /* 0x000438ff01007387 */ /* 0x000fe20000100800 */
[----:B------:R-:W-:Y:S01]  /*2cf0*/  USEL UR7, URZ, 0x1, UP0 ;  /* 0x000000013f077887 */ /* 0x000fe20008000000 */
[----:B------:R-:W-:-:S02]  /*2d00*/  CS2R R218, SRZ ;  /* 0x0000000000da7805 */ /* 0x000fc4000001ff00 */
[----:B------:R-:W-:Y:S01]  /*2d10*/  CS2R R216, SRZ ;  /* 0x0000000000d87805 */ /* 0x000fe2000001ff00 */
[----:B------:R-:W-:Y:S01]  /*2d20*/  STL [R1+0x434], RZ ;  /* 0x000434ff01007387 */ /* 0x000fe20000100800 */
[----:B------:R-:W-:Y:S02]  /*2d30*/  CS2R R214, SRZ ;  /* 0x0000000000d67805 */ /* 0x000fe4000001ff00 */
[----:B------:R-:W-:Y:S02]  /*2d40*/  CS2R R212, SRZ ;  /* 0x0000000000d47805 */ /* 0x000fe4000001ff00 */
[----:B------:R-:W-:Y:S01]  /*2d50*/  ISETP.NE.AND P0, PT, RZ, UR7, PT ;  /* 0x00000007ff007c0c */ /* 0x000fe2000bf05270 */
        /* <DEDUP_REMOVED lines=93> */
[----:B------:R-:W-:-:S02]  /*3330*/  WARPGROUP.DEPBAR.LE gsb0, 0x0 ;  /* 0x00008000000079c5 */ /* 0x000fc40000010000 */
[----:B--2---:R-:W-:Y:S01]  /*3340*/  IMAD.MOV.U32 R3, RZ, RZ, R129 ;  /* 0x000000ffff037224 */ /* 0x004fe200078e0081 */
[----:B------:R-:W-:Y:S01]  /*3350*/  STL [R1+0x334], RZ ;  /* 0x000334ff01007387 */ /* 0x000fe20000100800 */
[----:B------:R-:W-:Y:S02]  /*3360*/  IMAD.MOV.U32 R2, RZ, RZ, R130 ;  /* 0x000000ffff027224 */ /* 0x000fe400078e0082 */
[----:B0-----:R-:W-:Y:S01]  /*3370*/  IMAD.MOV.U32 R0, RZ, RZ, R131 ;  /* 0x000000ffff007224 */ /* 0x001fe200078e0083 */
        /* <DEDUP_REMOVED lines=23> */
[----:B------:R0:W-:Y:S04]  /*34f0*/  STL.64 [R1], R4 ;  /* 0x0000000401007387 */ /* 0x0001e80000100a00 */
[----:B------:R2:W-:Y:S04]  /*3500*/  STL.64 [R1+0x8], R6 ;  /* 0x0000080601007387 */ /* 0x0005e80000100a00 */
[----:B------:R4:W-:Y:S04]  /*3510*/  STL.64 [R1+0x10], R8 ;  /* 0x0000100801007387 */ /* 0x0009e80000100a00 */
[----:B------:R5:W-:Y:S01]  /*3520*/  STL.64 [R1+0x18], R10 ;  /* 0x0000180a01007387 */ /* 0x000be20000100a00 */
[----:B0-----:R-:W-:-:S03]  /*3530*/  CS2R R4, SRZ ;  /* 0x0000000000047805 */ /* 0x001fc6000001ff00 */
[----:B------:R0:W-:Y:S01]  /*3540*/  STL.64 [R1+0x20], R12 ;  /* 0x0000200c01007387 */ /* 0x0001e20000100a00 */
[----:B--2---:R-:W-:-:S03]  /*3550*/  CS2R R6, SRZ ;  /* 0x0000000000067805 */ /* 0x004fc6000001ff00 */
[----:B------:R2:W-:Y:S01]  /*3560*/  STL.64 [R1+0x28], R14 ;  /* 0x0000280e01007387 */ /* 0x0005e20000100a00 */
[----:B----4-:R-:W-:-:S03]  /*3570*/  CS2R R8, SRZ ;  /* 0x0000000000087805 */ /* 0x010fc6000001ff00 */
[----:B------:R4:W-:Y:S01]  /*3580*/  STL.64 [R1+0x30], R16 ;  /* 0x0000301001007387 */ /* 0x0009e20000100a00 */
[----:B-----5:R-:W-:-:S03]  /*3590*/  CS2R R10, SRZ ;  /* 0x00000000000a7805 */ /* 0x020fc6000001ff00 */
[----:B------:R5:W-:Y:S01]  /*35a0*/  STL.64 [R1+0x38], R18 ;  /* 0x0000381201007387 */ /* 0x000be20000100a00 */
[----:B0-----:R-:W-:-:S03]  /*35b0*/  CS2R R12, SRZ ;  /* 0x00000000000c7805 */ /* 0x001fc6000001ff00 */
[----:B------:R0:W-:Y:S01]  /*35c0*/  STL.64 [R1+0x40], R20 ;  /* 0x0000401401007387 */ /* 0x0001e20000100a00 */
[----:B--2---:R-:W-:-:S03]  /*35d0*/  CS2R R14, SRZ ;  /* 0x00000000000e7805 */ /* 0x004fc6000001ff00 */
[----:B------:R2:W-:Y:S01]  /*35e0*/  STL.64 [R1+0x48], R22 ;  /* 0x0000481601007387 */ /* 0x0005e20000100a00 */
[----:B----4-:R-:W-:-:S03]  /*35f0*/  CS2R R16, SRZ ;  /* 0x0000000000107805 */ /* 0x010fc6000001ff00 */
[----:B------:R-:W-:Y:S01]  /*3600*/  STL.64 [R1+0x50], R24 ;  /* 0x0000501801007387 */ /* 0x000fe20000100a00 */
[----:B-----5:R-:W-:-:S03]  /*3610*/  CS2R R18, SRZ ;  /* 0x0000000000127805 */ /* 0x020fc6000001ff00 */
[----:B------:R-:W-:Y:S01]  /*3620*/  STL.64 [R1+0x58], R26 ;  /* 0x0000581a01007387 */ /* 0x000fe20000100a00 */
[----:B0-----:R-:W-:-:S03]  /*3630*/  CS2R R20, SRZ ;  /* 0x0000000000147805 */ /* 0x001fc6000001ff00 */
[----:B------:R-:W-:Y:S01]  /*3640*/  STL.64 [R1+0x60], R28 ;  /* 0x0000601c01007387 */ /* 0x000fe20000100a00 */
[----:B--2---:R-:W-:-:S03]  /*3650*/  CS2R R22, SRZ ;  /* 0x0000000000167805 */ /* 0x004fc6000001ff00 */
[----:B------:R-:W-:Y:S04]  /*3660*/  STL.64 [R1+0x68], R30 ;  /* 0x0000681e01007387 */ /* 0x000fe80000100a00 */
        /* <DEDUP_REMOVED lines=49> */
[----:B------:R0:W-:Y:S04]  /*3980*/  STL.64 [R1+0x1f8], R130 ;  /* 0x0001f88201007387 */ /* 0x0001e80000100a00 */
[----:B------:R2:W-:Y:S04]  /*3990*/  STL [R1+0x2d4], RZ ;  /* 0x0002d4ff01007387 */ /* 0x0005e80000100800 */
[----:B------:R2:W-:Y:S01]  /*39a0*/  STL [R1+0x2d0], RZ ;  /* 0x0002d0ff01007387 */ /* 0x0005e20000100800 */
[----:B0-----:R-:W-:-:S03]  /*39b0*/  WARPGROUP.ARRIVE ;  /* 0x00000000000079c5 */ /* 0x001fc60000000000 */
[----:B------:R2:W-:Y:S04]  /*39c0*/  STL [R1+0x2cc], RZ ;  /* 0x0002ccff01007387 */ /* 0x0005e80000100800 */
[----:B------:R2:W-:Y:S01]  /*39d0*/  STL [R1+0x2c8], RZ ;  /* 0x0002c8ff01007387 */ /* 0x0005e20000100800 */
[----:B------:R-:W-:Y:S03]  /*39e0*/  QGMMA.64x256x32.F32.E5M2.E5M2 R24, gdesc[UR8], RZ, !UPT, gsb0 ;  /* 0x03e00000081879f3 */ /* 0x000fe6000c0038ff */
        /* <DEDUP_REMOVED lines=50> */
[----:B------:R-:W-:-:S02]  /*3d10*/  WARPGROUP.DEPBAR.LE gsb0, 0x0 ;  /* 0x00008000000079c5 */ /* 0x000fc40000010000 */
[----:B------:R-:W-:Y:S05]  /*3d20*/  @!P0 BRA `(.L_x_18) ;  /* 0x0000002000f88947 */ /* 0x000fea0003800000 */
[----:B------:R-:W4:Y:S04]  /*3d30*/  LDL R4, [R1] ;  /* 0x0000000001047983 */ /* 0x000f280000100800 */
[----:B------:R-:W5:Y:S04]  /*3d40*/  LDL R5, [R1+0x4] ;  /* 0x0000040001057983 */ /* 0x000f680000100800 */
[----:B------:R-:W3:Y:S04]  /*3d50*/  LDL R6, [R1+0x8] ;  /* 0x0000080001067983 */ /* 0x000ee80000100800 */
[----:B------:R-:W2:Y:S04]  /*3d60*/  LDL R7, [R1+0xc] ;  /* 0x00000c0001077983 */ /* 0x000ea80000100800 */
        /* <DEDUP_REMOVED lines=100> */
[----:B------:R0:W-:Y:S04]  /*43b0*/  STL [R1+0x4c0], R131 ;  /* 0x0004c08301007387 */ /* 0x0001e80000100800 */
[----:B0-----:R-:W2:Y:S04]  /*43c0*/  LDL R131, [R1+0x1a0] ;  /* 0x0001a00001837983 */ /* 0x001ea80000100800 */
        /* <DEDUP_REMOVED lines=39> */
[----:B0-----:R-:W2:Y:S01]  /*4640*/  LDL R151, [R1+0x1f0] ;  /* 0x0001f00001977983 */ /* 0x001ea20000100800 */
[----:B------:R-:W-:-:S01]  /*4650*/  FADD R3, RZ, R3 ;  /* 0x00000003ff037221 */ /* 0x000fc20000000000 */
[----:B------:R-:W-:Y:S01]  /*4660*/  FADD R2, RZ, R2 ;  /* 0x00000002ff027221 */ /* 0x000fe20000000000 */
[----:B----4-:R-:W-:-:S01]  /*4670*/  FADD R4, RZ, R4 ;  /* 0x00000004ff047221 */ /* 0x010fc20000000000 */
[----:B-----5:R-:W-:Y:S01]  /*4680*/  FADD R5, RZ, R5 ;  /* 0x00000005ff057221 */ /* 0x020fe20000000000 */
[----:B---3--:R-:W-:-:S01]  /*4690*/  FADD R6, RZ, R6 ;  /* 0x00000006ff067221 */ /* 0x008fc20000000000 */
[----:B--2---:R-:W-:Y:S01]  /*46a0*/  FADD R7, RZ, R7 ;  /* 0x00000007ff077221 */ /* 0x004fe20000000000 */
[----:B------:R-:W-:-:S01]  /*46b0*/  FADD R8, RZ, R8 ;  /* 0x00000008ff087221 */ /* 0x000fc20000000000 */
[----:B------:R-:W-:Y:S01]  /*46c0*/  FADD R9, RZ, R9 ;  /* 0x00000009ff097221 */ /* 0x000fe20000000000 */
        /* <DEDUP_REMOVED lines=13> */
[----:B------:R-:W2:Y:S01]  /*47a0*/  LDL.LU R131, [R1+0x4c0] ;  /* 0x0004c00001837983 */ /* 0x000ea20000300800 */
        /* <DEDUP_REMOVED lines=13> */
[----:B------:R-:W3:Y:S01]  /*4880*/  LDL.LU R132, [R1+0x4bc] ;  /* 0x0004bc0001847983 */ /* 0x000ee20000300800 */
        /* <DEDUP_REMOVED lines=16> */
[----:B------:R0:W-:Y:S01]  /*4990*/  STL [R1+0x200], R133 ;  /* 0x0002008501007387 */ /* 0x0001e20000100800 */
        /* <DEDUP_REMOVED lines=9> */
[----:B0-----:R-:W4:Y:S01]  /*4a30*/  LDL.LU R133, [R1+0x4b8] ;  /* 0x0004b80001857983 */ /* 0x001f220000300800 */
[----:B------:R-:W-:-:S01]  /*4a40*/  FADD R185, RZ, R185 ;  /* 0x000000b9ffb97221 */ /* 0x000fc20000000000 */
[----:B------:R-:W-:Y:S01]  /*4a50*/  FADD R186, RZ, R186 ;  /* 0x000000baffba7221 */ /* 0x000fe20000000000 */
[----:B------:R-:W-:-:S01]  /*4a60*/  FADD R187, RZ, R187 ;  /* 0x000000bbffbb7221 */ /* 0x000fc20000000000 */
        /* <DEDUP_REMOVED lines=10> */
[----:B0-----:R-:W5:Y:S01]  /*4b10*/  LDL.LU R134, [R1+0x4b4] ;  /* 0x0004b40001867983 */ /* 0x001f620000300800 */
        /* <DEDUP_REMOVED lines=51> */
[----:B0-----:R-:W5:Y:S04]  /*4e50*/  LDL.LU R138, [R1+0x4a4] ;  /* 0x0004a400018a7983 */ /* 0x001f680000300800 */
[----:B------:R0:W-:Y:S01]  /*4e60*/  STL [R1+0x218], R139 ;  /* 0x0002188b01007387 */ /* 0x0001e20000100800 */
[----:B------:R-:W-:-:S03]  /*4e70*/  FADD R140, RZ, R140 ;  /* 0x0000008cff8c7221 */ /* 0x000fc60000000000 */
        /* <DEDUP_REMOVED lines=34> */
[----:B------:R0:W-:Y:S04]  /*50a0*/  STL [R1+0x248], R151 ;  /* 0x0002489701007387 */ /* 0x0001e80000100800 */
[----:B0-----:R-:W5:Y:S04]  /*50b0*/  LDL.LU R151, [R1+0x470] ;  /* 0x0004700001977983 */ /* 0x001f680000300800 */
[----:B------:R0:W-:Y:S04]  /*50c0*/  STL [R1+0x24c], R3 ;  /* 0x00024c0301007387 */ /* 0x0001e80000100800 */
[----:B------:R1:W-:Y:S01]  /*50d0*/  STL [R1+0x250], R2 ;  /* 0x0002500201007387 */ /* 0x0003e20000100800 */
[----:B0-----:R-:W-:-:S01]  /*50e0*/  FADD R3, RZ, R0 ;  /* 0x00000000ff037221 */ /* 0x001fc20000000000 */
[----:B------:R-:W-:Y:S01]  /*50f0*/  FADD R0, RZ, R25 ;  /* 0x00000019ff007221 */ /* 0x000fe20000000000 */
[----:B-1----:R-:W-:-:S03]  /*5100*/  FADD R2, RZ, R24 ;  /* 0x00000018ff027221 */ /* 0x002fc60000000000 */
[----:B------:R0:W-:Y:S04]  /*5110*/  STL [R1+0x254], R3 ;  /* 0x0002540301007387 */ /* 0x0001e80000100800 */
[----:B------:R1:W-:Y:S04]  /*5120*/  STL [R1+0x258], R2 ;  /* 0x0002580201007387 */ /* 0x0003e80000100800 */
[----:B------:R2:W-:Y:S01]  /*5130*/  STL [R1+0x25c], R0 ;  /* 0x00025c0001007387 */ /* 0x0005e20000100800 */
[----:B0-----:R-:W-:-:S01]  /*5140*/  FADD R3, RZ, R26 ;  /* 0x0000001aff037221 */ /* 0x001fc20000000000 */
[----:B-1----:R-:W-:-:S04]  /*5150*/  FADD R2, RZ, R27 ;  /* 0x0000001bff027221 */ /* 0x002fc80000000000 */
[----:B------:R0:W-:Y:S01]  /*5160*/  STL [R1+0x260], R3 ;  /* 0x0002600301007387 */ /* 0x0001e20000100800 */
[----:B--2---:R-:W-:-:S03]  /*5170*/  FADD R0, RZ, R28 ;  /* 0x0000001cff007221 */ /* 0x004fc60000000000 */
        /* <DEDUP_REMOVED lines=207> */
[----:B---3--:R-:W-:-:S04]  /*5e70*/  FADD R2, RZ, R132 ;  /* 0x00000084ff027221 */ /* 0x008fc80000000000 */
[----:B------:R5:W-:Y:S01]  /*5e80*/  STL [R1+0x404], R3 ;  /* 0x0004040301007387 */ /* 0x000be20000100800 */
[----:B----4-:R-:W-:-:S03]  /*5e90*/  FADD R0, RZ, R133 ;  /* 0x00000085ff007221 */ /* 0x010fc60000000000 */
[----:B------:R0:W-:Y:S04]  /*5ea0*/  STL [R1+0x408], R2 ;  /* 0x0004080201007387 */ /* 0x0001e80000100800 */
[----:B------:R1:W-:Y:S01]  /*5eb0*/  STL [R1+0x40c], R0 ;  /* 0x00040c0001007387 */ /* 0x0003e20000100800 */
[----:B-----5:R-:W-:-:S01]  /*5ec0*/  FADD R3, RZ, R134 ;  /* 0x00000086ff037221 */ /* 0x020fc20000000000 */
[----:B0-----:R-:W-:-:S04]  /*5ed0*/  FADD R2, RZ, R135 ;  /* 0x00000087ff027221 */ /* 0x001fc80000000000 */
[----:B------:R0:W-:Y:S01]  /*5ee0*/  STL [R1+0x410], R3 ;  /* 0x0004100301007387 */ /* 0x0001e20000100800 */
[----:B-1----:R-:W-:-:S03]  /*5ef0*/  FADD R0, RZ, R136 ;  /* 0x00000088ff007221 */ /* 0x002fc60000000000 */
        /* <DEDUP_REMOVED lines=32> */
[----:B------:R-:W-:-:S05]  /*6100*/  UMOV UR6, URZ ;  /* 0x0000003f00067c82 */ /* 0x000fca0008000000 */
.L_x_18:
[----:B------:R-:W-:-:S04]  /*6110*/  UIADD3 UR17, UR5, 0x1, URZ ;  /* 0x0000000105117890 */ /* 0x000fc8000fffe03f */
[----:B------:R-:W-:-:S04]  /*6120*/  UISETP.NE.AND UP0, UPT, UR17, 0x2, UPT ;  /* 0x000000021100788c */ /* 0x000fc8000bf05270 */
[----:B------:R-:W-:Y:S02]  /*6130*/  USEL UR8, URZ, 0x1, UP0 ;  /* 0x000000013f087887 */ /* 0x000fe40008000000 */
[----:B------:R-:W-:Y:S02]  /*6140*/  USEL UR17, UR17, URZ, UP0 ;  /* 0x0000003f11117287 */ /* 0x000fe40008000000 */
[----:B------:R-:W-:-:S06]  /*6150*/  ULOP3.LUT UR8, UR4, UR8, URZ, 0x3c, !UPT ;  /* 0x0000000804087292 */ /* 0x000fcc000f8e3c3f */
[----:B0-----:R-:W-:Y:S01]  /*6160*/  IMAD.U32 R0, RZ, RZ, UR8 ;  /* 0x00000008ff007e24 */ /* 0x001fe2000f8e00ff */
[----:B------:R-:W-:-:S06]  /*6170*/  UMOV UR8, 0x1 ;  /* 0x0000000100087882 */ /* 0x000fcc0000000000 */
.L_x_13:
[----:B------:R-:W-:-:S04]  /*6180*/  UISETP.LT.AND UP0, UPT, UR12, 0x1, UPT ;  /* 0x000000010c00788c */ /* 0x000fc8000bf01270 */
[----:B------:R-:W-:-:S04]  /*6190*/  USEL UR9, UR12, 0x1, UP0 ;  /* 0x000000010c097887 */ /* 0x000fc80008000000 */
[----:B------:R-:W-:-:S04]  /*61a0*/  UIADD3 UR9, UR12, -UR9, URZ ;  /* 0x800000090c097290 */ /* 0x000fc8000fffe03f */
[----:B------:R-:W-:-:S06]  /*61b0*/  UISETP.GE.AND UP0, UPT, UR9, 0x1, UPT ;  /* 0x000000010900788c */ /* 0x000fcc000bf06270 */
[----:B------:R-:W-:-:S13]  /*61c0*/  PLOP3.LUT P0, PT, PT, PT, UP0, 0x80, 0x0 ;  /* 0x000000000000781c */ /* 0x000fda0003f0f008 */
[----:B------:R-:W-:Y:S05]  /*61d0*/  @!P0 BRA `(.L_x_19) ;  /* 0x0000004c00948947 */ /* 0x000fea0003800000 */
[----:B------:R-:W-:Y:S01]  /*61e0*/  IMAD.U32 R2, RZ, RZ, UR9 ;  /* 0x00000009ff027e24 */ /* 0x000fe2000f8e00ff */
[----:B------:R-:W-:Y:S01]  /*61f0*/  UMOV UR23, UR5 ;  /* 0x0000000500177c82 */ /* 0x000fe20008000000 */
[----:B------:R-:W-:-:S05]  /*6200*/  ULDC UR24, c[0x0][0x50c] ;  /* 0x0001430000187ab9 */ /* 0x000fca0000000800 */
.L_x_27:
[----:B------:R-:W-:-:S06]  /*6210*/  UISETP.NE.AND UP0, UPT, UR22, 0x3, UPT ;  /* 0x000000031600788c */ /* 0x000fcc000bf05270 */
[----:B------:R-:W-:-:S13]  /*6220*/  PLOP3.LUT P1, PT, PT, PT, UP0, 0x80, 0x0 ;  /* 0x000000000000781c */ /* 0x000fda0003f2f008 */
[----:B0-----:R-:W-:Y:S05]  /*6230*/  @!P1 BRA `(.L_x_20) ;  /* 0x0000000000049947 */ /* 0x001fea0003800000 */
[----:B------:R-:W-:Y:S01]  /*6240*/  BPT.TRAP 0x1 ;  /* 0x000000040000795c */ /* 0x000fe20000300000 */
.L_x_20:
[----:B------:R-:W0:Y:S01]  /*6250*/  S2UR UR9, SR_CgaCtaId ;  /* 0x00000000000979c3 */ /* 0x000e220000008800 */
[----:B------:R-:W-:Y:S01]  /*6260*/  UMOV UR15, 0x400 ;  /* 0x00000400000f7882 */ /* 0x000fe20000000000 */
[----:B------:R-:W-:Y:S01]  /*6270*/  SHF.L.U32 R3, R0, 0x1f, RZ ;  /* 0x0000001f00037819 */ /* 0x000fe200000006ff */
[----:B0-----:R-:W-:-:S04]  /*6280*/  ULEA UR15, UR9, UR15, 0x18 ;  /* 0x0000000f090f7291 */ /* 0x001fc8000f8ec03f */
[----:B------:R-:W-:-:S09]  /*6290*/  ULEA UR9, UR17, UR15, 0x3 ;  /* 0x0000000f11097291 */ /* 0x000fd2000f8e183f */
[----:B------:R0:W4:Y:S01]  /*62a0*/  SYNCS.PHASECHK.TRANS64.TRYWAIT P0, [UR9], R3 ;  /* 0x00000003ff0075a7 */ /* 0x0001220008000149 */
[----:B------:R-:W-:Y:S05]  /*62b0*/  @!P1 BRA `(.L_x_21) ;  /* 0x0000000000049947 */ /* 0x000fea0003800000 */
[----:B------:R-:W-:Y:S01]  /*62c0*/  BPT.TRAP 0x1 ;  /* 0x000000040000795c */ /* 0x000fe20000300000 */
.L_x_21:
[----:B----4-:R-:W-:Y:S05]  /*62d0*/  @P0 BRA `(.L_x_22) ;  /* 0x0000000000080947 */ /* 0x010fea0003800000 */
[----:B------:R-:W4:Y:S02]  /*62e0*/  SYNCS.PHASECHK.TRANS64.TRYWAIT P0, [UR9], R3 ;  /* 0x00000003ff0075a7 */ /* 0x000f240008000149 */
[----:B----4-:R-:W-:Y:S05]  /*62f0*/  @!P0 BRA `(.L_x_23) ;  /* 0x000001cc00948947 */ /* 0x010fea0003800000 */
.L_x_22:
        /* <DEDUP_REMOVED lines=64> */
[----:B----4-:R-:W4:Y:S04]  /*6700*/  LDL.LU.64 R108, [R1] ;  /* 0x00000000016c7983 */ /* 0x010f280000300a00 */
[----:B------:R-:W4:Y:S04]  /*6710*/  LDL.LU.64 R110, [R1+0x8] ;  /* 0x00000800016e7983 */ /* 0x000f280000300a00 */
        /* <DEDUP_REMOVED lines=61> */
[----:B------:R-:W4:Y:S01]  /*6af0*/  LDL.LU.64 R234, [R1+0x1f8] ;  /* 0x0001f80001ea7983 */ /* 0x000f220000300a00 */
[----:B------:R-:W-:-:S02]  /*6b00*/  UIADD3 UR9, UR15, 0x4100, URZ ;  /* 0x000041000f097890 */ /* 0x000fc4000fffe03f */
[----:B------:R-:W-:Y:S02]  /*6b10*/  UISETP.NE.AND UP0, UPT, UR7, URZ, UPT ;  /* 0x0000003f0700728c */ /* 0x000fe4000bf05270 */
[----:B------:R-:W-:Y:S02]  /*6b20*/  USHF.R.U32.HI UR9, URZ, 0x4, UR9 ;  /* 0x000000043f097899 */ /* 0x000fe40008011609 */
[----:B------:R-:W-:Y:S02]  /*6b30*/  USEL UR8, UR8, URZ, !UP0 ;  /* 0x0000003f08087287 */ /* 0x000fe4000c000000 */
[----:B------:R-:W-:Y:S02]  /*6b40*/  ULOP3.LUT UR9, UR9, 0x3fff, URZ, 0xc0, !UPT ;  /* 0x00003fff09097892 */ /* 0x000fe4000f8ec03f */
[----:B------:R-:W-:Y:S02]  /*6b50*/  ULOP3.LUT UR7, UR16, 0x10000, URZ, 0xfc, !UPT ;  /* 0x0001000010077892 */ /* 0x000fe4000f8efc3f */
[----:B------:R-:W-:-:S02]  /*6b60*/  ULOP3.LUT UR9, UR9, 0x10000, URZ, 0xfc, !UPT ;  /* 0x0001000009097892 */ /* 0x000fc4000f8efc3f */
[----:B------:R-:W-:Y:S02]  /*6b70*/  UISETP.NE.U32.AND UP0, UPT, UR8, URZ, UPT ;  /* 0x0000003f0800728c */ /* 0x000fe4000bf05070 */
[----:B------:R-:W-:Y:S02]  /*6b80*/  ULEA UR8, UR17, UR7, 0x9 ;  /* 0x0000000711087291 */ /* 0x000fe4000f8e483f */
[----:B------:R-:W-:Y:S01]  /*6b90*/  ULEA UR10, UR17, UR9, 0x9 ;  /* 0x00000009110a7291 */ /* 0x000fe2000f8e483f */
[----:B------:R-:W-:Y:S02]  /*6ba0*/  UMOV UR11, 0xc0000010 ;  /* 0xc0000010000b7882 */ /* 0x000fe40000000000 */
[----:B------:R-:W-:Y:S01]  /*6bb0*/  UMOV UR9, 0xc0000010 ;  /* 0xc000001000097882 */ /* 0x000fe20000000000 */
[----:B----4-:R-:W-:-:S06]  /*6bc0*/  WARPGROUP.ARRIVE ;  /* 0x00000000000079c5 */ /* 0x010fcc0000000000 */
[----:B------:R-:W-:Y:S03]  /*6bd0*/  QGMMA.64x256x32.F32.E5M2.E5M2 R108, gdesc[UR8], R108, UP0, gsb0 ;  /* 0x03e00000086c79f3 */ /* 0x000fe6000b80386c */
[----:B------:R-:W-:Y:S02]  /*6be0*/  WARPGROUP.DEPBAR.LE gsb0, 0x0 ;  /* 0x00008000000079c5 */ /* 0x000fe40000010000 */
[----:B------:R-:W-:Y:S01]  /*6bf0*/  STL.64 [R1], R108 ;  /* 0x0000006c01007387 */ /* 0x000fe20000100a00 */
[----:B0-----:R-:W-:-:S03]  /*6c00*/  IMAD.MOV.U32 R3, RZ, RZ, R108 ;  /* 0x000000ffff037224 */ /* 0x001fc600078e006c */
        /* <DEDUP_REMOVED lines=63> */
[----:B0-----:R0:W5:Y:S04]  /*7000*/  LDL.LU.64 R234, [R1+0x668] ;  /* 0x0006680001ea7983 */ /* 0x0011680000300a00 */
[----:B------:R0:W5:Y:S04]  /*7010*/  LDL.LU.64 R232, [R1+0x660] ;  /* 0x0006600001e87983 */ /* 0x0001680000300a00 */
        /* <DEDUP_REMOVED lines=62> */
[----:B------:R-:W-:Y:S01]  /*7400*/  UIADD3 UR8, UR8, 0x100, URZ ;  /* 0x0000010008087890 */ /* 0x000fe2000fffe03f */
[----:B------:R-:W-:Y:S01]  /*7410*/  UMOV UR9, 0xc0000010 ;  /* 0xc000001000097882 */ /* 0x000fe20000000000 */
[----:B------:R-:W-:Y:S01]  /*7420*/  UIADD3 UR6, UR6, 0x1, URZ ;  /* 0x0000000106067890 */ /* 0x000fe2000fffe03f */
[----:B----4-:R-:W-:-:S06]  /*7430*/  WARPGROUP.ARRIVE ;  /* 0x00000000000079c5 */ /* 0x010fcc0000000000 */
[----:B------:R-:W-:Y:S01]  /*7440*/  QGMMA.64x256x32.F32.E5M2.E5M2 R24, gdesc[UR8], R24, UP0, gsb0 ;  /* 0x03e00000081879f3 */ /* 0x000fe2000b803818 */
[----:B------:R-:W-:-:S04]  /*7450*/  UISETP.NE.AND UP0, UPT, UR6, UR24, UPT ;  /* 0x000000180600728c */ /* 0x000fc8000bf05270 */
[----:B------:R-:W-:-:S06]  /*7460*/  USEL UR7, URZ, 0x1, UP0 ;  /* 0x000000013f077887 */ /* 0x000fcc0008000000 */
[----:B------:R-:W-:Y:S01]  /*7470*/  ISETP.NE.AND P0, PT, RZ, UR7, PT ;  /* 0x00000007ff007c0c */ /* 0x000fe2000bf05270 */
[----:B------:R-:W-:-:S12]  /*7480*/  WARPGROUP.DEPBAR.LE gsb0, 0x0 ;  /* 0x00008000000079c5 */ /* 0x000fd80000010000 */
[----:B0-----:R-:W-:Y:S05]  /*7490*/  @!P0 BRA `(.L_x_24) ;  /* 0x00000038008c8947 */ /* 0x001fea0003800000 */
[----:B------:R0:W-:Y:S04]  /*74a0*/  STL [R1+0x658], R31 ;  /* 0x0006581f01007387 */ /* 0x0001e80000100800 */
[----:B------:R4:W-:Y:S01]  /*74b0*/  STL [R1+0x654], R32 ;  /* 0x0006542001007387 */ /* 0x0009e20000100800 */
[----:B0-----:R-:W-:-:S03]  /*74c0*/  IMAD.MOV.U32 R31, RZ, RZ, R3 ;  /* 0x000000ffff1f7224 */ /* 0x001fc600078e0003 */
[----:B----4-:R-:W4:Y:S04]  /*74d0*/  LDL R32, [R1+0x4] ;  /* 0x0000040001207983 */ /* 0x010f280000100800 */
[----:B------:R0:W-:Y:S04]  /*74e0*/  STL [R1+0x650], R33 ;  /* 0x0006502101007387 */ /* 0x0001e80000100800 */
[----:B0-----:R-:W2:Y:S04]  /*74f0*/  LDL R33, [R1+0x8] ;  /* 0x0000080001217983 */ /* 0x001ea80000100800 */
[----:B------:R0:W-:Y:S04]  /*7500*/  STL [R1+0x64c], R34 ;  /* 0x00064c2201007387 */ /* 0x0001e80000100800 */
[----:B0-----:R-:W3:Y:S04]  /*7510*/  LDL R34, [R1+0xc] ;  /* 0x00000c0001227983 */ /* 0x001ee80000100800 */
        /* <DEDUP_REMOVED lines=175> */
[----:B0-----:R-:W3:Y:S04]  /*8010*/  LDL.LU R122, [R1+0x200] ;  /* 0x00020000017a7983 */ /* 0x001ee80000300800 */
        /* <DEDUP_REMOVED lines=14> */
[----:B------:R-:W3:Y:S04]  /*8100*/  LDL.LU R3, [R1+0x234] ;  /* 0x0002340001037983 */ /* 0x000ee80000300800 */
        /* <DEDUP_REMOVED lines=46> */
[----:B-----5:R0:W-:Y:S04]  /*83f0*/  STL [R1+0x470], R0 ;  /* 0x0004700001007387 */ /* 0x0201e80000100800 */
[----:B0-----:R-:W3:Y:S01]  /*8400*/  LDL R0, [R1+0x168] ;  /* 0x0001680001007983 */ /* 0x001ee20000100800 */
[----:B------:R-:W-:-:S01]  /*8410*/  FADD R4, R31, R4 ;  /* 0x000000041f047221 */ /* 0x000fc20000000000 */
[----:B----4-:R-:W-:Y:S01]  /*8420*/  FADD R5, R32, R5 ;  /* 0x0000000520057221 */ /* 0x010fe20000000000 */
[----:B--2---:R-:W-:-:S01]  /*8430*/  FADD R6, R33, R6 ;  /* 0x0000000621067221 */ /* 0x004fc20000000000 */
[----:B------:R-:W2:Y:S01]  /*8440*/  LDL.LU R31, [R1+0x658] ;  /* 0x00065800011f7983 */ /* 0x000ea20000300800 */
[----:B---3--:R-:W-:-:S01]  /*8450*/  FADD R7, R34, R7 ;  /* 0x0000000722077221 */ /* 0x008fc20000000000 */
[----:B------:R-:W-:-:S02]  /*8460*/  FADD R8, R35, R8 ;  /* 0x0000000823087221 */ /* 0x000fc40000000000 */
[----:B------:R-:W3:Y:S01]  /*8470*/  LDL.LU R32, [R1+0x654] ;  /* 0x0006540001207983 */ /* 0x000ee20000300800 */
[----:B------:R-:W-:-:S03]  /*8480*/  FADD R9, R36, R9 ;  /* 0x0000000924097221 */ /* 0x000fc60000000000 */
[----:B------:R-:W4:Y:S01]  /*8490*/  LDL.LU R33, [R1+0x650] ;  /* 0x0006500001217983 */ /* 0x000f220000300800 */
        /* <DEDUP_REMOVED lines=160> */
[----:B------:R-:W-:-:S01]  /*8ea0*/  FADD R218, R117, R218 ;  /* 0x000000da75da7221 */ /* 0x000fc20000000000 */
[----:B------:R-:W-:Y:S02]  /*8eb0*/  FADD R122, R124, R122 ;  /* 0x0000007a7c7a7221 */ /* 0x000fe40000000000 */
[----:B------:R-:W4:Y:S01]  /*8ec0*/  LDL.LU R114, [R1+0x50c] ;  /* 0x00050c0001727983 */ /* 0x000f220000300800 */
[----:B------:R-:W-:-:S03]  /*8ed0*/  FADD R219, R118, R219 ;  /* 0x000000db76db7221 */ /* 0x000fc60000000000 */
[----:B------:R-:W4:Y:S01]  /*8ee0*/  LDL.LU R115, [R1+0x508] ;  /* 0x0005080001737983 */ /* 0x000f220000300800 */
[----:B------:R-:W-:-:S03]  /*8ef0*/  FADD R220, R119, R220 ;  /* 0x000000dc77dc7221 */ /* 0x000fc60000000000 */
[----:B------:R-:W4:Y:S01]  /*8f00*/  LDL.LU R116, [R1+0x504] ;  /* 0x0005040001747983 */ /* 0x000f220000300800 */
[----:B------:R-:W-:-:S03]  /*8f10*/  FADD R221, R120, R221 ;  /* 0x000000dd78dd7221 */ /* 0x000fc60000000000 */
[----:B------:R-:W4:Y:S04]  /*8f20*/  LDL.LU R117, [R1+0x500] ;  /* 0x0005000001757983 */ /* 0x000f280000300800 */
[----:B------:R-:W4:Y:S04]  /*8f30*/  LDL.LU R118, [R1+0x4fc] ;  /* 0x0004fc0001767983 */ /* 0x000f280000300800 */
[----:B------:R-:W4:Y:S04]  /*8f40*/  LDL.LU R119, [R1+0x4f8] ;  /* 0x0004f80001777983 */ /* 0x000f280000300800 */
[----:B------:R-:W4:Y:S01]  /*8f50*/  LDL.LU R120, [R1+0x4f4] ;  /* 0x0004f40001787983 */ /* 0x000f220000300800 */
[----:B------:R-:W-:-:S01]  /*8f60*/  FADD R237, R126, R237 ;  /* 0x000000ed7eed7221 */ /* 0x000fc20000000000 */
[----:B------:R-:W-:Y:S01]  /*8f70*/  FADD R236, R128, R236 ;  /* 0x000000ec80ec7221 */ /* 0x000fe20000000000 */
[----:B------:R-:W-:-:S01]  /*8f80*/  FADD R225, R150, R225 ;  /* 0x000000e196e17221 */ /* 0x000fc20000000000 */
[----:B------:R0:W-:Y:S01]  /*8f90*/  STL [R1+0x200], R122 ;  /* 0x0002007a01007387 */ /* 0x0001e20000100800 */
[----:B------:R-:W-:-:S01]  /*8fa0*/  FADD R228, R146, R228 ;  /* 0x000000e492e47221 */ /* 0x000fc20000000000 */
[----:B------:R-:W-:Y:S01]  /*8fb0*/  FADD R230, R143, R230 ;  /* 0x000000e68fe67221 */ /* 0x000fe20000000000 */
[----:B------:R-:W-:-:S01]  /*8fc0*/  FADD R231, R141, R231 ;  /* 0x000000e78de77221 */ /* 0x000fc20000000000 */
[----:B------:R-:W-:Y:S01]  /*8fd0*/  FADD R223, R2, R223 ;  /* 0x000000df02df7221 */ /* 0x000fe20000000000 */
[----:B------:R-:W-:-:S01]  /*8fe0*/  FADD R222, R0, R222 ;  /* 0x000000de00de7221 */ /* 0x000fc20000000000 */
[----:B------:R-:W-:Y:S01]  /*8ff0*/  FADD R224, R151, R224 ;  /* 0x000000e097e07221 */ /* 0x000fe20000000000 */
[----:B------:R-:W-:-:S01]  /*9000*/  FADD R226, R149, R226 ;  /* 0x000000e295e27221 */ /* 0x000fc20000000000 */
[----:B------:R-:W-:Y:S01]  /*9010*/  FADD R227, R147, R227 ;  /* 0x000000e393e37221 */ /* 0x000fe20000000000 */
[----:B------:R-:W-:-:S01]  /*9020*/  FADD R229, R145, R229 ;  /* 0x000000e591e57221 */ /* 0x000fc20000000000 */
[----:B0-----:R-:W2:Y:S01]  /*9030*/  LDL.LU R122, [R1+0x204] ;  /* 0x00020400017a7983 */ /* 0x001ea20000300800 */
[----:B------:R-:W-:-:S01]  /*9040*/  FADD R232, R136, R232 ;  /* 0x000000e888e87221 */ /* 0x000fc20000000000 */
[----:B------:R-:W-:Y:S01]  /*9050*/  FADD R233, R134, R233 ;  /* 0x000000e986e97221 */ /* 0x000fe20000000000 */
[----:B------:R-:W-:-:S01]  /*9060*/  FADD R234, R132, R234 ;  /* 0x000000ea84ea7221 */ /* 0x000fc20000000000 */
[----:B------:R-:W3:Y:S01]  /*9070*/  LDL.LU R124, [R1+0x208] ;  /* 0x00020800017c7983 */ /* 0x000ee20000300800 */
[----:B------:R-:W-:-:S03]  /*9080*/  FADD R235, R130, R235 ;  /* 0x000000eb82eb7221 */ /* 0x000fc60000000000 */
[----:B------:R-:W4:Y:S04]  /*9090*/  LDL.LU R126, [R1+0x20c] ;  /* 0x00020c00017e7983 */ /* 0x000f280000300800 */
[----:B------:R-:W4:Y:S04]  /*90a0*/  LDL.LU R128, [R1+0x210] ;  /* 0x0002100001807983 */ /* 0x000f280000300800 */
[----:B------:R-:W4:Y:S04]  /*90b0*/  LDL.LU R150, [R1+0x214] ;  /* 0x0002140001967983 */ /* 0x000f280000300800 */
[----:B------:R-:W4:Y:S04]  /*90c0*/  LDL.LU R146, [R1+0x218] ;  /* 0x0002180001927983 */ /* 0x000f280000300800 */
[----:B------:R-:W4:Y:S04]  /*90d0*/  LDL.LU R143, [R1+0x21c] ;  /* 0x00021c00018f7983 */ /* 0x000f280000300800 */
[----:B------:R-:W4:Y:S04]  /*90e0*/  LDL.LU R141, [R1+0x220] ;  /* 0x00022000018d7983 */ /* 0x000f280000300800 */
[----:B------:R-:W4:Y:S04]  /*90f0*/  LDL.LU R2, [R1+0x224] ;  /* 0x0002240001027983 */ /* 0x000f280000300800 */
[----:B------:R-:W4:Y:S04]  /*9100*/  LDL.LU R0, [R1+0x228] ;  /* 0x0002280001007983 */ /* 0x000f280000300800 */
[----:B------:R-:W4:Y:S04]  /*9110*/  LDL R130, [R1+0x1e0] ;  /* 0x0001e00001827983 */ /* 0x000f280000100800 */
[----:B------:R-:W4:Y:S04]  /*9120*/  LDL R132, [R1+0x1e4] ;  /* 0x0001e40001847983 */ /* 0x000f280000100800 */
[----:B------:R-:W4:Y:S04]  /*9130*/  LDL R134, [R1+0x1e8] ;  /* 0x0001e80001867983 */ /* 0x000f280000100800 */
[----:B------:R-:W4:Y:S04]  /*9140*/  LDL R136, [R1+0x1ec] ;  /* 0x0001ec0001887983 */ /* 0x000f280000100800 */
[----:B------:R-:W4:Y:S04]  /*9150*/  LDL R151, [R1+0x1f0] ;  /* 0x0001f00001977983 */ /* 0x000f280000100800 */
[----:B------:R-:W4:Y:S04]  /*9160*/  LDL R149, [R1+0x1f4] ;  /* 0x0001f40001957983 */ /* 0x000f280000100800 */
[----:B------:R-:W4:Y:S04]  /*9170*/  LDL R147, [R1+0x1f8] ;  /* 0x0001f80001937983 */ /* 0x000f280000100800 */
[----:B------:R-:W4:Y:S01]  /*9180*/  LDL R145, [R1+0x1fc] ;  /* 0x0001fc0001917983 */ /* 0x000f220000100800 */
[----:B------:R-:W-:-:S01]  /*9190*/  FADD R137, R138, R137 ;  /* 0x000000898a897221 */ /* 0x000fc20000000000 */
[----:B------:R-:W-:Y:S01]  /*91a0*/  FADD R133, R135, R133 ;  /* 0x0000008587857221 */ /* 0x000fe20000000000 */
[----:B------:R-:W-:-:S01]  /*91b0*/  FADD R3, R131, R3 ;  /* 0x0000000383037221 */ /* 0x000fc20000000000 */
[----:B--2---:R-:W-:-:S02]  /*91c0*/  FADD R122, R121, R122 ;  /* 0x0000007a797a7221 */ /* 0x004fc40000000000 */
[----:B------:R-:W2:Y:S01]  /*91d0*/  LDL.LU R121, [R1+0x4f0] ;  /* 0x0004f00001797983 */ /* 0x000ea20000300800 */
[----:B---3--:R-:W-:-:S03]  /*91e0*/  FADD R124, R123, R124 ;  /* 0x0000007c7b7c7221 */ /* 0x008fc60000000000 */
[----:B------:R0:W-:Y:S01]  /*91f0*/  STL [R1+0x204], R122 ;  /* 0x0002047a01007387 */ /* 0x0001e20000100800 */
[----:B----4-:R-:W-:-:S01]  /*9200*/  FADD R126, R125, R126 ;  /* 0x0000007e7d7e7221 */ /* 0x010fc20000000000 */
[----:B------:R-:W-:Y:S02]  /*9210*/  FADD R128, R127, R128 ;  /* 0x000000807f807221 */ /* 0x000fe40000000000 */
[----:B0-----:R-:W3:Y:S04]  /*9220*/  LDL.LU R122, [R1+0x4ec] ;  /* 0x0004ec00017a7983 */ /* 0x001ee80000300800 */
[----:B------:R-:W4:Y:S04]  /*9230*/  LDL.LU R123, [R1+0x4e8] ;  /* 0x0004e800017b7983 */ /* 0x000f280000300800 */
[----:B------:R0:W-:Y:S01]  /*9240*/  STL [R1+0x208], R124 ;  /* 0x0002087c01007387 */ /* 0x0001e20000100800 */
[----:B------:R-:W-:-:S01]  /*9250*/  FADD R150, R129, R150 ;  /* 0x0000009681967221 */ /* 0x000fc20000000000 */
[----:B------:R-:W-:Y:S01]  /*9260*/  FADD R146, R148, R146 ;  /* 0x0000009294927221 */ /* 0x000fe20000000000 */
[----:B------:R-:W-:-:S01]  /*9270*/  FADD R143, R144, R143 ;  /* 0x0000008f908f7221 */ /* 0x000fc20000000000 */
[----:B------:R-:W-:Y:S01]  /*9280*/  FADD R141, R142, R141 ;  /* 0x0000008d8e8d7221 */ /* 0x000fe20000000000 */
[----:B0-----:R-:W4:Y:S04]  /*9290*/  LDL.LU R124, [R1+0x4e4] ;  /* 0x0004e400017c7983 */ /* 0x001f280000300800 */
[----:B------:R-:W4:Y:S04]  /*92a0*/  LDL.LU R125, [R1+0x4e0] ;  /* 0x0004e000017d7983 */ /* 0x000f280000300800 */
[----:B------:R0:W-:Y:S01]  /*92b0*/  STL [R1+0x20c], R126 ;  /* 0x00020c7e01007387 */ /* 0x0001e20000100800 */
[----:B------:R-:W-:-:S01]  /*92c0*/  FADD R2, R140, R2 ;  /* 0x000000028c027221 */ /* 0x000fc20000000000 */
[----:B------:R-:W-:-:S02]  /*92d0*/  FADD R0, R139, R0 ;  /* 0x000000008b007221 */ /* 0x000fc40000000000 */
[----:B0-----:R-:W4:Y:S04]  /*92e0*/  LDL.LU R126, [R1+0x4dc] ;  /* 0x0004dc00017e7983 */ /* 0x001f280000300800 */
[----:B------:R-:W4:Y:S04]  /*92f0*/  LDL.LU R127, [R1+0x4d8] ;  /* 0x0004d800017f7983 */ /* 0x000f280000300800 */
[----:B------:R0:W-:Y:S04]  /*9300*/  STL [R1+0x210], R128 ;  /* 0x0002108001007387 */ /* 0x0001e80000100800 */
[----:B0-----:R-:W4:Y:S04]  /*9310*/  LDL.LU R128, [R1+0x4d4] ;  /* 0x0004d40001807983 */ /* 0x001f280000300800 */
[----:B------:R-:W4:Y:S04]  /*9320*/  LDL.LU R129, [R1+0x4d0] ;  /* 0x0004d00001817983 */ /* 0x000f280000300800 */
[----:B------:R-:W-:Y:S04]  /*9330*/  STL [R1+0x214], R150 ;  /* 0x0002149601007387 */ /* 0x000fe80000100800 */
[----:B------:R-:W-:Y:S04]  /*9340*/  STL [R1+0x218], R146 ;  /* 0x0002189201007387 */ /* 0x000fe80000100800 */
[----:B------:R-:W-:Y:S04]  /*9350*/  STL [R1+0x21c], R143 ;  /* 0x00021c8f01007387 */ /* 0x000fe80000100800 */
[----:B------:R-:W-:Y:S04]  /*9360*/  STL [R1+0x220], R141 ;  /* 0x0002208d01007387 */ /* 0x000fe80000100800 */
[----:B------:R-:W-:Y:S04]  /*9370*/  STL [R1+0x224], R2 ;  /* 0x0002240201007387 */ /* 0x000fe80000100800 */
[----:B------:R-:W-:Y:S04]  /*9380*/  STL [R1+0x228], R0 ;  /* 0x0002280001007387 */ /* 0x000fe80000100800 */
[----:B------:R-:W2:Y:S04]  /*9390*/  LDL.LU R131, [R1+0x238] ;  /* 0x0002380001837983 */ /* 0x000ea80000300800 */
[----:B------:R-:W-:Y:S04]  /*93a0*/  STL [R1+0x22c], R137 ;  /* 0x00022c8901007387 */ /* 0x000fe80000100800 */
[----:B------:R0:W-:Y:S04]  /*93b0*/  STL [R1+0x230], R133 ;  /* 0x0002308501007387 */ /* 0x0001e80000100800 */
[----:B0-----:R-:W3:Y:S04]  /*93c0*/  LDL.LU R133, [R1+0x23c] ;  /* 0x00023c0001857983 */ /* 0x001ee80000300800 */
[----:B------:R-:W4:Y:S04]  /*93d0*/  LDL.LU R135, [R1+0x240] ;  /* 0x0002400001877983 */ /* 0x000f280000300800 */
[----:B------:R0:W-:Y:S04]  /*93e0*/  STL [R1+0x234], R3 ;  /* 0x0002340301007387 */ /* 0x0001e80000100800 */
        /* <DEDUP_REMOVED lines=11> */
[----:B0-----:R-:W4:Y:S04]  /*94a0*/  LDL.LU R3, [R1+0x270] ;  /* 0x0002700001037983 */ /* 0x001f280000300800 */
[----:B------:R-:W4:Y:S04]  /*94b0*/  LDL.LU R2, [R1+0x274] ;  /* 0x0002740001027983 */ /* 0x000f280000300800 */
[----:B------:R-:W4:Y:S01]  /*94c0*/  LDL.LU R0, [R1+0x278] ;  /* 0x0002780001007983 */ /* 0x000f220000300800 */
[----:B--2---:R-:W-:-:S03]  /*94d0*/  FADD R131, R130, R131 ;  /* 0x0000008382837221 */ /* 0x004fc60000000000 */
[----:B------:R-:W2:Y:S04]  /*94e0*/  LDL.LU R130, [R1+0x4cc] ;  /* 0x0004cc0001827983 */ /* 0x000ea80000300800 */
[----:B------:R0:W-:Y:S04]  /*94f0*/  STL [R1+0x238], R131 ;  /* 0x0002388301007387 */ /* 0x0001e80000100800 */
[----:B0-----:R-:W2:Y:S01]  /*9500*/  LDL.LU R131, [R1+0x4c8] ;  /* 0x0004c80001837983 */ /* 0x001ea20000300800 */
[----:B---3--:R-:W-:-:S03]  /*9510*/  FADD R133, R132, R133 ;  /* 0x0000008584857221 */ /* 0x008fc60000000000 */
[----:B------:R-:W3:Y:S01]  /*9520*/  LDL.LU R132, [R1+0x4c4] ;  /* 0x0004c40001847983 */ /* 0x000ee20000300800 */
[----:B----4-:R-:W-:-:S03]  /*9530*/  FADD R135, R134, R135 ;  /* 0x0000008786877221 */ /* 0x010fc60000000000 */
[----:B------:R0:W-:Y:S01]  /*9540*/  STL [R1+0x23c], R133 ;  /* 0x00023c8501007387 */ /* 0x0001e20000100800 */
[----:B------:R-:W-:-:S03]  /*9550*/  FADD R137, R136, R137 ;  /* 0x0000008988897221 */ /* 0x000fc60000000000 */
[----:B0-----:R-:W4:Y:S01]  /*9560*/  LDL.LU R133, [R1+0x4c0] ;  /* 0x0004c00001857983 */ /* 0x001f220000300800 */
[----:B------:R-:W-:-:S03]  /*9570*/  FADD R150, R151, R150 ;  /* 0x0000009697967221 */ /* 0x000fc60000000000 */
[----:B------:R-:W4:Y:S01]  /*9580*/  LDL.LU R134, [R1+0x4bc] ;  /* 0x0004bc0001867983 */ /* 0x000f220000300800 */
[----:B------:R-:W-:-:S03]  /*9590*/  FADD R148, R149, R148 ;  /* 0x0000009495947221 */ /* 0x000fc60000000000 */
[----:B------:R0:W-:Y:S01]  /*95a0*/  STL [R1+0x240], R135 ;  /* 0x0002408701007387 */ /* 0x0001e20000100800 */
[----:B------:R-:W-:-:S01]  /*95b0*/  FADD R146, R147, R146 ;  /* 0x0000009293927221 */ /* 0x000fc20000000000 */
[----:B------:R-:W-:Y:S02]  /*95c0*/  FADD R144, R145, R144 ;  /* 0x0000009091907221 */ /* 0x000fe40000000000 */
[----:B0-----:R-:W4:Y:S01]  /*95d0*/  LDL.LU R135, [R1+0x4b8] ;  /* 0x0004b80001877983 */ /* 0x001f220000300800 */
[----:B------:R-:W-:-:S03]  /*95e0*/  FADD R143, R24, R143 ;  /* 0x0000008f188f7221 */ /* 0x000fc60000000000 */
[----:B------:R-:W4:Y:S01]  /*95f0*/  LDL.LU R136, [R1+0x4b4] ;  /* 0x0004b40001887983 */ /* 0x000f220000300800 */
[----:B------:R-:W-:-:S03]  /*9600*/  FADD R142, R25, R142 ;  /* 0x0000008e198e7221 */ /* 0x000fc60000000000 */
[----:B------:R0:W-:Y:S01]  /*9610*/  STL [R1+0x244], R137 ;  /* 0x0002448901007387 */ /* 0x0001e20000100800 */
[----:B------:R-:W-:-:S01]  /*9620*/  FADD R141, R26, R141 ;  /* 0x0000008d1a8d7221 */ /* 0x000fc20000000000 */
[----:B------:R-:W-:Y:S01]  /*9630*/  FADD R140, R27, R140 ;  /* 0x0000008c1b8c7221 */ /* 0x000fe20000000000 */
[----:B------:R-:W-:-:S01]  /*9640*/  FADD R139, R28, R139 ;  /* 0x0000008b1c8b7221 */ /* 0x000fc20000000000 */
[----:B0-----:R-:W4:Y:S04]  /*9650*/  LDL.LU R137, [R1+0x4b0] ;  /* 0x0004b00001897983 */ /* 0x001f280000300800 */
[----:B------:R0:W-:Y:S01]  /*9660*/  STL [R1+0x248], R150 ;  /* 0x0002489601007387 */ /* 0x0001e20000100800 */
[----:B------:R-:W-:-:S03]  /*9670*/  FADD R138, R29, R138 ;  /* 0x0000008a1d8a7221 */ /* 0x000fc60000000000 */
[----:B------:R1:W-:Y:S04]  /*9680*/  STL [R1+0x24c], R148 ;  /* 0x00024c9401007387 */ /* 0x0003e80000100800 */
        /* <DEDUP_REMOVED lines=9> */
[----:B------:R1:W-:Y:S04]  /*9720*/  STL [R1+0x268], R139 ;  /* 0x0002688b01007387 */ /* 0x0003e80000100800 */
[----:B------:R1:W-:Y:S04]  /*9730*/  STL [R1+0x26c], R138 ;  /* 0x00026c8a01007387 */ /* 0x0003e80000100800 */
[----:B------:R-:W2:Y:S04]  /*9740*/  LDL.LU R151, [R1+0x27c] ;  /* 0x00027c0001977983 */ /* 0x000ea80000300800 */
[----:B------:R1:W-:Y:S04]  /*9750*/  STL [R1+0x270], R3 ;  /* 0x0002700301007387 */ /* 0x0003e80000100800 */
[----:B0-----:R-:W3:Y:S04]  /*9760*/  LDL.LU R150, [R1+0x280] ;  /* 0x0002800001967983 */ /* 0x001ee80000300800 */
[----:B------:R0:W-:Y:S04]  /*9770*/  STL [R1+0x274], R2 ;  /* 0x0002740201007387 */ /* 0x0001e80000100800 */
[----:B------:R-:W4:Y:S04]  /*9780*/  LDL.LU R149, [R1+0x284] ;  /* 0x0002840001957983 */ /* 0x000f280000300800 */
[----:B------:R0:W-:Y:S04]  /*9790*/  STL [R1+0x278], R0 ;  /* 0x0002780001007387 */ /* 0x0001e80000100800 */
[----:B-1----:R-:W4:Y:S04]  /*97a0*/  LDL.LU R148, [R1+0x288] ;  /* 0x0002880001947983 */ /* 0x002f280000300800 */
        /* <DEDUP_REMOVED lines=12> */
[----:B------:R-:W4:Y:S01]  /*9870*/  LDL.LU R0, [R1+0x2bc] ;  /* 0x0002bc0001007983 */ /* 0x000f220000300800 */
[----:B--2---:R-:W-:-:S01]  /*9880*/  FADD R151, R33, R151 ;  /* 0x0000009721977221 */ /* 0x004fc20000000000 */
[----:B---3--:R-:W-:-:S04]  /*9890*/  FADD R150, R34, R150 ;  /* 0x0000009622967221 */ /* 0x008fc80000000000 */
[----:B------:R0:W-:Y:S01]  /*98a0*/  STL [R1+0x27c], R151 ;  /* 0x00027c9701007387 */ /* 0x0001e20000100800 */
[----:B----4-:R-:W-:-:S03]  /*98b0*/  FADD R149, R35, R149 ;  /* 0x0000009523957221 */ /* 0x010fc60000000000 */
[----:B------:R1:W-:Y:S01]  /*98c0*/  STL [R1+0x280], R150 ;  /* 0x0002809601007387 */ /* 0x0003e20000100800 */
[----:B------:R-:W-:-:S03]  /*98d0*/  FADD R148, R36, R148 ;  /* 0x0000009424947221 */ /* 0x000fc60000000000 */
        /* <DEDUP_REMOVED lines=24> */
[----:B0-----:R-:W4:Y:S01]  /*9a60*/  LDL.LU R151, [R1+0x2c0] ;  /* 0x0002c00001977983 */ /* 0x001f220000300800 */
[----:B------:R-:W-:-:S03]  /*9a70*/  FADD R0, R49, R0 ;  /* 0x0000000031007221 */ /* 0x000fc60000000000 */
[----:B------:R0:W-:Y:S04]  /*9a80*/  STL [R1+0x2b4], R3 ;  /* 0x0002b40301007387 */ /* 0x0001e80000100800 */
[----:B-1----:R-:W4:Y:S04]  /*9a90*/  LDL.LU R150, [R1+0x2c4] ;  /* 0x0002c40001967983 */ /* 0x002f280000300800 */
[----:B------:R1:W-:Y:S04]  /*9aa0*/  STL [R1+0x2b8], R2 ;  /* 0x0002b80201007387 */ /* 0x0003e80000100800 */
[----:B--2---:R-:W2:Y:S04]  /*9ab0*/  LDL.LU R149, [R1+0x2c8] ;  /* 0x0002c80001957983 */ /* 0x004ea80000300800 */
[----:B------:R1:W-:Y:S04]  /*9ac0*/  STL [R1+0x2bc], R0 ;  /* 0x0002bc0001007387 */ /* 0x0003e80000100800 */
[----:B---3--:R-:W3:Y:S04]  /*9ad0*/  LDL.LU R148, [R1+0x2cc] ;  /* 0x0002cc0001947983 */ /* 0x008ee80000300800 */
[----:B----4-:R-:W4:Y:S04]  /*9ae0*/  LDL.LU R147, [R1+0x2d0] ;  /* 0x0002d00001937983 */ /* 0x010f280000300800 */
        /* <DEDUP_REMOVED lines=10> */
[----:B-1----:R-:W4:Y:S04]  /*9b90*/  LDL.LU R2, [R1+0x2fc] ;  /* 0x0002fc0001027983 */ /* 0x002f280000300800 */
[----:B------:R-:W4:Y:S01]  /*9ba0*/  LDL.LU R0, [R1+0x300] ;  /* 0x0003000001007983 */ /* 0x000f220000300800 */
[----:B------:R-:W-:-:S01]  /*9bb0*/  FADD R151, R50, R151 ;  /* 0x0000009732977221 */ /* 0x000fc20000000000 */
[----:B------:R-:W-:-:S04]  /*9bc0*/  FADD R150, R51, R150 ;  /* 0x0000009633967221 */ /* 0x000fc80000000000 */
[----:B------:R0:W-:Y:S01]  /*9bd0*/  STL [R1+0x2c0], R151 ;  /* 0x0002c09701007387 */ /* 0x0001e20000100800 */
[----:B--2---:R-:W-:-:S03]  /*9be0*/  FADD R149, R52, R149 ;  /* 0x0000009534957221 */ /* 0x004fc60000000000 */
[----:B------:R1:W-:Y:S01]  /*9bf0*/  STL [R1+0x2c4], R150 ;  /* 0x0002c49601007387 */ /* 0x0003e20000100800 */
[----:B---3--:R-:W-:-:S03]  /*9c00*/  FADD R148, R53, R148 ;  /* 0x0000009435947221 */ /* 0x008fc60000000000 */
        /* <DEDUP_REMOVED lines=200> */
[----:B------:R-:W-:Y:S01]  /*a890*/  STL [R1+0x3d0], R151 ;  /* 0x0003d09701007387 */ /* 0x000fe20000100800 */
[----:B--2---:R-:W-:-:S03]  /*a8a0*/  FADD R149, R120, R149 ;  /* 0x0000009578957221 */ /* 0x004fc60000000000 */
[----:B------:R-:W-:Y:S01]  /*a8b0*/  STL [R1+0x3d4], R150 ;  /* 0x0003d49601007387 */ /* 0x000fe20000100800 */
[----:B---3--:R-:W-:-:S03]  /*a8c0*/  FADD R148, R121, R148 ;  /* 0x0000009479947221 */ /* 0x008fc60000000000 */
[----:B------:R-:W-:Y:S01]  /*a8d0*/  STL [R1+0x3d8], R149 ;  /* 0x0003d89501007387 */ /* 0x000fe20000100800 */
[----:B----4-:R-:W-:-:S03]  /*a8e0*/  FADD R147, R122, R147 ;  /* 0x000000937a937221 */ /* 0x010fc60000000000 */
[----:B------:R-:W-:Y:S01]  /*a8f0*/  STL [R1+0x3dc], R148 ;  /* 0x0003dc9401007387 */ /* 0x000fe20000100800 */
[----:B------:R-:W-:-:S03]  /*a900*/  FADD R146, R123, R146 ;  /* 0x000000927b927221 */ /* 0x000fc60000000000 */
        /* <DEDUP_REMOVED lines=18> */
[----:B------:R0:W-:Y:S04]  /*aa30*/  STL [R1+0x404], R138 ;  /* 0x0004048a01007387 */ /* 0x0001e80000100800 */
[----:B0-----:R-:W2:Y:S04]  /*aa40*/  LDL.LU R138, [R1+0x414] ;  /* 0x00041400018a7983 */ /* 0x001ea80000300800 */
[----:B------:R-:W-:Y:S04]  /*aa50*/  STL [R1+0x408], R3 ;  /* 0x0004080301007387 */ /* 0x000fe80000100800 */
[----:B------:R-:W3:Y:S01]  /*aa60*/  LDL.LU R139, [R1+0x418] ;  /* 0x00041800018b7983 */ /* 0x000ee20000300800 */
[----:B------:R-:W-:-:S01]  /*aa70*/  FADD R2, R133, R2 ;  /* 0x0000000285027221 */ /* 0x000fc20000000000 */
[----:B------:R-:W-:-:S04]  /*aa80*/  FADD R0, R134, R0 ;  /* 0x0000000086007221 */ /* 0x000fc80000000000 */
[----:B------:R0:W-:Y:S04]  /*aa90*/  STL [R1+0x40c], R2 ;  /* 0x00040c0201007387 */ /* 0x0001e80000100800 */
        /* <DEDUP_REMOVED lines=16> */
[----:B--2---:R-:W-:-:S05]  /*aba0*/  FADD R138, R135, R138 ;  /* 0x0000008a878a7221 */ /* 0x004fca0000000000 */
[----:B------:R0:W-:Y:S01]  /*abb0*/  STL [R1+0x414], R138 ;  /* 0x0004148a01007387 */ /* 0x0001e20000100800 */
[----:B---3--:R-:W-:-:S03]  /*abc0*/  FADD R139, R136, R139 ;  /* 0x0000008b888b7221 */ /* 0x008fc60000000000 */
[----:B0-----:R-:W2:Y:S04]  /*abd0*/  LDL.LU R138, [R1+0x4ac] ;  /* 0x0004ac00018a7983 */ /* 0x001ea80000300800 */
[----:B------:R0:W-:Y:S04]  /*abe0*/  STL [R1+0x418], R139 ;  /* 0x0004188b01007387 */ /* 0x0001e80000100800 */
[----:B0-----:R-:W3:Y:S01]  /*abf0*/  LDL.LU R139, [R1+0x4a8] ;  /* 0x0004a800018b7983 */ /* 0x001ee20000300800 */
[----:B----4-:R-:W-:-:S05]  /*ac00*/  FADD R140, R137, R140 ;  /* 0x0000008c898c7221 */ /* 0x010fca0000000000 */
[----:B------:R0:W-:Y:S04]  /*ac10*/  STL [R1+0x41c], R140 ;  /* 0x00041c8c01007387 */ /* 0x0001e80000100800 */
[----:B0-----:R-:W4:Y:S01]  /*ac20*/  LDL.LU R140, [R1+0x4a4] ;  /* 0x0004a400018c7983 */ /* 0x001f220000300800 */
        /* <DEDUP_REMOVED lines=35> */
[----:B0-----:R0:W5:Y:S01]  /*ae60*/  LDL.LU R2, [R1+0x474] ;  /* 0x0004740001027983 */ /* 0x0011620000300800 */
[----:B------:R-:W-:Y:S01]  /*ae70*/  UMOV UR6, URZ ;  /* 0x0000003f00067c82 */ /* 0x000fe20008000000 */
[----:B--2---:R-:W-:-:S05]  /*ae80*/  FADD R0, R150, R0 ;  /* 0x0000000096007221 */ /* 0x004fca0000000000 */
[----:B------:R1:W-:Y:S01]  /*ae90*/  STL [R1+0x450], R0 ;  /* 0x0004500001007387 */ /* 0x0003e20000100800 */
[----:B---3--:R-:W-:-:S03]  /*aea0*/  FADD R3, R3, R151 ;  /* 0x0000009703037221 */ /* 0x008fc60000000000 */
[----:B-1----:R0:W5:Y:S04]  /*aeb0*/  LDL.LU R0, [R1+0x470] ;  /* 0x0004700001007983 */ /* 0x0021680000300800 */
[----:B------:R0:W-:Y:S02]  /*aec0*/  STL [R1+0x454], R3 ;  /* 0x0004540301007387 */ /* 0x0001e40000100800 */
.L_x_24:
[----:B------:R-:W-:Y:S05]  /*aed0*/  @!P1 BRA `(.L_x_25) ;  /* 0x0000000000049947 */ /* 0x000fea0003800000 */
[----:B------:R-:W-:Y:S01]  /*aee0*/  BPT.TRAP 0x1 ;  /* 0x000000040000795c */ /* 0x000fe20000300000 */
.L_x_25:
[----:B------:R-:W-:Y:S02]  /*aef0*/  UISETP.GT.U32.AND UP0, UPT, UR13, 0x1, UPT ;  /* 0x000000010d00788c */ /* 0x000fe4000bf04070 */
[----:B------:R-:W-:-:S04]  /*af00*/  ULEA UR8, UR23, UR15, 0x3 ;  /* 0x0000000f17087291 */ /* 0x000fc8000f8e183f */
[----:B------:R-:W-:Y:S01]  /*af10*/  UIADD3 UR8, UR8, 0x10, URZ ;  /* 0x0000001008087890 */ /* 0x000fe2000fffe03f */
[----:B------:R-:W-:-:S03]  /*af20*/  PLOP3.LUT P0, PT, PT, PT, UP0, 0x80, 0x0 ;  /* 0x000000000000781c */ /* 0x000fc60003f0f008 */
[----:B------:R-:W-:-:S09]  /*af30*/  UPRMT UR8, URZ, 0x654, UR8 ;  /* 0x000006543f087896 */ /* 0x000fd20008000008 */
[----:B------:R-:W-:Y:S01]  /*af40*/  SYNCS.ARRIVE.TRANS64.RED.A1T0 RZ, [UR8], RZ ;  /* 0x000000ffffff79a7 */ /* 0x000fe20008100408 */
[----:B------:R-:W-:Y:S05]  /*af50*/  @P0 BRA `(.L_x_26) ;  /* 0x0000000000040947 */ /* 0x000fea0003800000 */
[----:B------:R-:W-:Y:S01]  /*af60*/  BPT.TRAP 0x1 ;  /* 0x000000040000795c */ /* 0x000fe20000300000 */
.L_x_26:
[----:B------:R-:W-:Y:S01]  /*af70*/  UIADD3 UR17, UR17, 0x1, URZ ;  /* 0x0000000111117890 */ /* 0x000fe2000fffe03f */
[C---:B-----5:R-:W-:Y:S01]  /*af80*/  ISETP.GT.AND P0, PT, R2.reuse, 0x1, PT ;  /* 0x000000010200780c */ /* 0x060fe20003f04270 */
[----:B------:R-:W-:Y:S01]  /*af90*/  UIADD3 UR23, UR23, 0x1, URZ ;  /* 0x0000000117177890 */ /* 0x000fe2000fffe03f */
[----:B------:R-:W-:Y:S01]  /*afa0*/  VIADD R2, R2, 0xffffffff ;  /* 0xffffffff02027836 */ /* 0x000fe20000000000 */
[----:B------:R-:W-:Y:S02]  /*afb0*/  UISETP.NE.AND UP0, UPT, UR17, 0x2, UPT ;  /* 0x000000021100788c */ /* 0x000fe4000bf05270 */
[----:B------:R-:W-:Y:S02]  /*afc0*/  UISETP.NE.AND UP1, UPT, UR23, 0x2, UPT ;  /* 0x000000021700788c */ /* 0x000fe4000bf25270 */
[----:B------:R-:W-:Y:S02]  /*afd0*/  USEL UR8, URZ, 0x1, UP0 ;  /* 0x000000013f087887 */ /* 0x000fe40008000000 */
[----:B------:R-:W-:-:S02]  /*afe0*/  USEL UR17, UR17, URZ, UP0 ;  /* 0x0000003f11117287 */ /* 0x000fc40008000000 */
[----:B------:R-:W-:Y:S02]  /*aff0*/  USEL UR23, UR23, URZ, UP1 ;  /* 0x0000003f17177287 */ /* 0x000fe40008800000 */
[----:B------:R-:W-:Y:S01]  /*b000*/  LOP3.LUT R0, R0, UR8, RZ, 0x3c, !PT ;  /* 0x0000000800007c12 */ /* 0x000fe2000f8e3cff */
[----:B------:R-:W-:Y:S01]  /*b010*/  UMOV UR8, 0x1 ;  /* 0x0000000100087882 */ /* 0x000fe20000000000 */
[----:B------:R-:W-:Y:S08]  /*b020*/  @P0 BRA `(.L_x_27) ;  /* 0xffffffb000780947 */ /* 0x000ff0000383ffff */
.L_x_19:
[----:B------:R-:W-:-:S04]  /*b030*/  UISETP.NE.AND UP0, UPT, UR6, URZ, UPT ;  /* 0x0000003f0600728c */ /* 0x000fc8000bf05270 */
[----:B------:R-:W-:-:S06]  /*b040*/  USEL UR6, URZ, 0x1, !UP0 ;  /* 0x000000013f067887 */ /* 0x000fcc000c000000 */
[----:B------:R-:W-:-:S13]  /*b050*/  ISETP.NE.AND P0, PT, RZ, UR6, PT ;  /* 0x00000006ff007c0c */ /* 0x000fda000bf05270 */
[----:B------:R-:W-:Y:S05]  /*b060*/  @!P0 BRA `(.L_x_28) ;  /* 0x0000003800188947 */ /* 0x000fea0003800000 */
[----:B------:R4:W-:Y:S04]  /*b070*/  STL [R1+0x620], R43 ;  /* 0x0006202b01007387 */ /* 0x0009e80000100800 */
[----:B----4-:R-:W4:Y:S04]  /*b080*/  LDL.LU R43, [R1] ;  /* 0x00000000012b7983 */ /* 0x010f280000300800 */
[----:B------:R5:W-:Y:S04]  /*b090*/  STL [R1+0x61c], R44 ;  /* 0x00061c2c01007387 */ /* 0x000be80000100800 */
[----:B-----5:R-:W5:Y:S04]  /*b0a0*/  LDL.LU R44, [R1+0x4] ;  /* 0x00000400012c7983 */ /* 0x020f680000300800 */
[----:B------:R0:W-:Y:S04]  /*b0b0*/  STL [R1+0x618], R45 ;  /* 0x0006182d01007387 */ /* 0x0001e80000100800 */
[----:B0-----:R-:W2:Y:S04]  /*b0c0*/  LDL.LU R45, [R1+0x8] ;  /* 0x00000800012d7983 */ /* 0x001ea80000300800 */
[----:B------:R0:W-:Y:S04]  /*b0d0*/  STL [R1+0x614], R46 ;  /* 0x0006142e01007387 */ /* 0x0001e80000100800 */
[----:B0-----:R-:W3:Y:S04]  /*b0e0*/  LDL.LU R46, [R1+0xc] ;  /* 0x00000c00012e7983 */ /* 0x001ee80000300800 */
        /* <DEDUP_REMOVED lines=140> */
[----:B------:R-:W3:Y:S04]  /*b9b0*/  LDL.LU R0, [R1+0x204] ;  /* 0x0002040001007983 */ /* 0x000ee80000300800 */
[----:B------:R-:W3:Y:S04]  /*b9c0*/  LDL.LU R2, [R1+0x1b0] ;  /* 0x0001b00001027983 */ /* 0x000ee80000300800 */
[----:B------:R-:W3:Y:S04]  /*b9d0*/  LDL.LU R3, [R1+0x208] ;  /* 0x0002080001037983 */ /* 0x000ee80000300800 */
        /* <DEDUP_REMOVED lines=65> */
[----:B0-----:R-:W3:Y:S01]  /*bdf0*/  LDL.LU R149, [R1+0x130] ;  /* 0x0001300001957983 */ /* 0x001ee20000300800 */
[----:B----4-:R-:W-:-:S03]  /*be00*/  FADD R4, R43, R4 ;  /* 0x000000042b047221 */ /* 0x010fc60000000000 */
[----:B------:R0:W-:Y:S01]  /*be10*/  STL [R1+0x474], R150 ;  /* 0x0004749601007387 */ /* 0x0001e20000100800 */
[----:B-----5:R-:W-:Y:S01]  /*be20*/  FADD R5, R44, R5 ;  /* 0x000000052c057221 */ /* 0x020fe20000000000 */
[----:B--2---:R-:W-:Y:S01]  /*be30*/  FADD R6, R45, R6 ;  /* 0x000000062d067221 */ /* 0x004fe20000000000 */
[----:B---3--:R-:W-:Y:S01]  /*be40*/  FADD R7, R46, R7 ;  /* 0x000000072e077221 */ /* 0x008fe20000000000 */
[----:B------:R-:W-:Y:S01]  /*be50*/  FADD R8, R47, R8 ;  /* 0x000000082f087221 */ /* 0x000fe20000000000 */
[----:B0-----:R-:W2:Y:S04]  /*be60*/  LDL.LU R150, [R1+0x12c] ;  /* 0x00012c0001967983 */ /* 0x001ea80000300800 */
[----:B------:R0:W-:Y:S01]  /*be70*/  STL [R1+0x470], R151 ;  /* 0x0004709701007387 */ /* 0x0001e20000100800 */
[----:B------:R-:W-:Y:S01]  /*be80*/  FADD R9, R48, R9 ;  /* 0x0000000930097221 */ /* 0x000fe20000000000 */
[----:B------:R-:W-:Y:S01]  /*be90*/  FADD R10, R49, R10 ;  /* 0x0000000a310a7221 */ /* 0x000fe20000000000 */
[----:B------:R-:W-:Y:S01]  /*bea0*/  FADD R11, R50, R11 ;  /* 0x0000000b320b7221 */ /* 0x000fe20000000000 */
[----:B0-----:R-:W3:Y:S04]  /*beb0*/  LDL.LU R151, [R1+0x128] ;  /* 0x0001280001977983 */ /* 0x001ee80000300800 */
[----:B------:R-:W4:Y:S04]  /*bec0*/  LDL.LU R43, [R1+0x620] ;  /* 0x00062000012b7983 */ /* 0x000f280000300800 */
[----:B------:R-:W5:Y:S04]  /*bed0*/  LDL.LU R44, [R1+0x61c] ;  /* 0x00061c00012c7983 */ /* 0x000f680000300800 */
[----:B------:R-:W4:Y:S04]  /*bee0*/  LDL.LU R45, [R1+0x618] ;  /* 0x00061800012d7983 */ /* 0x000f280000300800 */
[----:B------:R-:W5:Y:S01]  /*bef0*/  LDL.LU R46, [R1+0x614] ;  /* 0x00061400012e7983 */ /* 0x000f620000300800 */
[----:B------:R-:W-:-:S03]  /*bf00*/  FADD R12, R51, R12 ;  /* 0x0000000c330c7221 */ /* 0x000fc60000000000 */
[----:B------:R-:W4:Y:S01]  /*bf10*/  LDL.LU R47, [R1+0x610] ;  /* 0x00061000012f7983 */ /* 0x000f220000300800 */
[----:B------:R-:W-:-:S03]  /*bf20*/  FADD R13, R52, R13 ;  /* 0x0000000d340d7221 */ /* 0x000fc60000000000 */
        /* <DEDUP_REMOVED lines=134> */
[----:B------:R-:W4:Y:S04]  /*c790*/  LDL.LU R115, [R1+0x500] ;  /* 0x0005000001737983 */ /* 0x000f280000300800 */
[----:B------:R-:W4:Y:S01]  /*c7a0*/  LDL.LU R116, [R1+0x4fc] ;  /* 0x0004fc0001747983 */ /* 0x000f220000300800 */
[----:B------:R-:W-:Y:S01]  /*c7b0*/  FADD R3, R2, R3 ;  /* 0x0000000302037221 */ /* 0x000fe20000000000 */
[----:B------:R-:W-:Y:S01]  /*c7c0*/  FADD R237, R120, R237 ;  /* 0x000000ed78ed7221 */ /* 0x000fe20000000000 */
[----:B------:R-:W-:Y:S01]  /*c7d0*/  FADD R236, R121, R236 ;  /* 0x000000ec79ec7221 */ /* 0x000fe20000000000 */
[----:B------:R-:W5:Y:S01]  /*c7e0*/  LDL.LU R117, [R1+0x1b4] ;  /* 0x0001b40001757983 */ /* 0x000f620000300800 */
[----:B------:R-:W-:Y:S01]  /*c7f0*/  FADD R235, R122, R235 ;  /* 0x000000eb7aeb7221 */ /* 0x000fe20000000000 */
[----:B------:R-:W-:Y:S01]  /*c800*/  FADD R234, R123, R234 ;  /* 0x000000ea7bea7221 */ /* 0x000fe20000000000 */
[----:B------:R-:W-:Y:S01]  /*c810*/  FADD R233, R124, R233 ;  /* 0x000000e97ce97221 */ /* 0x000fe20000000000 */
[----:B------:R0:W-:Y:S01]  /*c820*/  STL [R1+0x200], R118 ;  /* 0x0002007601007387 */ /* 0x0001e20000100800 */
        /* <DEDUP_REMOVED lines=11> */
[----:B0-----:R-:W4:Y:S01]  /*c8e0*/  LDL.LU R118, [R1+0x1b8] ;  /* 0x0001b80001767983 */ /* 0x001f220000300800 */
[----:B------:R-:W-:Y:S01]  /*c8f0*/  FADD R217, R140, R217 ;  /* 0x000000d98cd97221 */ /* 0x000fe20000000000 */
[----:B------:R-:W-:Y:S01]  /*c900*/  FADD R223, R134, R223 ;  /* 0x000000df86df7221 */ /* 0x000fe20000000000 */
[----:B------:R-:W-:Y:S01]  /*c910*/  FADD R216, R141, R216 ;  /* 0x000000d88dd87221 */ /* 0x000fe20000000000 */
[----:B------:R0:W-:Y:S01]  /*c920*/  STL [R1+0x208], R3 ;  /* 0x0002080301007387 */ /* 0x0001e20000100800 */
[----:B------:R-:W-:Y:S01]  /*c930*/  FADD R222, R135, R222 ;  /* 0x000000de87de7221 */ /* 0x000fe20000000000 */
[----:B------:R-:W-:Y:S01]  /*c940*/  FADD R215, R142, R215 ;  /* 0x000000d78ed77221 */ /* 0x000fe20000000000 */
[----:B------:R-:W-:Y:S01]  /*c950*/  FADD R221, R136, R221 ;  /* 0x000000dd88dd7221 */ /* 0x000fe20000000000 */
[----:B-1----:R-:W4:Y:S01]  /*c960*/  LDL.LU R0, [R1+0x210] ;  /* 0x0002100001007983 */ /* 0x002f220000300800 */
[----:B------:R-:W-:Y:S01]  /*c970*/  FADD R214, R143, R214 ;  /* 0x000000d68fd67221 */ /* 0x000fe20000000000 */
[----:B------:R-:W-:Y:S01]  /*c980*/  FADD R220, R137, R220 ;  /* 0x000000dc89dc7221 */ /* 0x000fe20000000000 */
[----:B------:R-:W-:Y:S01]  /*c990*/  FADD R213, R144, R213 ;  /* 0x000000d590d57221 */ /* 0x000fe20000000000 */
[----:B------:R-:W4:Y:S01]  /*c9a0*/  LDL.LU R119, [R1+0x1bc] ;  /* 0x0001bc0001777983 */ /* 0x000f220000300800 */
[----:B------:R-:W-:Y:S01]  /*c9b0*/  FADD R219, R138, R219 ;  /* 0x000000db8adb7221 */ /* 0x000fe20000000000 */
[----:B------:R-:W-:Y:S01]  /*c9c0*/  FADD R212, R145, R212 ;  /* 0x000000d491d47221 */ /* 0x000fe20000000000 */
[----:B------:R-:W-:Y:S01]  /*c9d0*/  FADD R218, R139, R218 ;  /* 0x000000da8bda7221 */ /* 0x000fe20000000000 */
[----:B------:R-:W4:Y:S01]  /*c9e0*/  LDL.LU R2, [R1+0x214] ;  /* 0x0002140001027983 */ /* 0x000f220000300800 */
[----:B------:R-:W-:Y:S01]  /*c9f0*/  FADD R211, R146, R211 ;  /* 0x000000d392d37221 */ /* 0x000fe20000000000 */
[----:B---3--:R-:W-:Y:S01]  /*ca00*/  FADD R206, R151, R206 ;  /* 0x000000ce97ce7221 */ /* 0x008fe20000000000 */
[----:B------:R-:W-:Y:S01]  /*ca10*/  FADD R210, R147, R210 ;  /* 0x000000d293d27221 */ /* 0x000fe20000000000 */
[----:B------:R-:W3:Y:S01]  /*ca20*/  LDL.LU R120, [R1+0x1c0] ;  /* 0x0001c00001787983 */ /* 0x000ee20000300800 */
[----:B--2---:R-:W-:Y:S01]  /*ca30*/  FADD R207, R150, R207 ;  /* 0x000000cf96cf7221 */ /* 0x004fe20000000000 */
[----:B------:R-:W-:-:S02]  /*ca40*/  FADD R209, R148, R209 ;  /* 0x000000d194d17221 */ /* 0x000fc40000000000 */
[----:B0-----:R-:W3:Y:S04]  /*ca50*/  LDL.LU R3, [R1+0x218] ;  /* 0x0002180001037983 */ /* 0x001ee80000300800 */
[----:B------:R-:W2:Y:S04]  /*ca60*/  LDL.LU R121, [R1+0x1c4] ;  /* 0x0001c40001797983 */ /* 0x000ea80000300800 */
        /* <DEDUP_REMOVED lines=28> */
[----:B------:R-:W2:Y:S01]  /*cc30*/  LDL.LU R148, [R1+0x254] ;  /* 0x0002540001947983 */ /* 0x000ea20000300800 */
[----:B-----5:R-:W-:-:S03]  /*cc40*/  FADD R149, R117, R149 ;  /* 0x0000009575957221 */ /* 0x020fc60000000000 */
[----:B------:R-:W5:Y:S04]  /*cc50*/  LDL.LU R117, [R1+0x4f8] ;  /* 0x0004f80001757983 */ /* 0x000f680000300800 */
[----:B------:R0:W-:Y:S04]  /*cc60*/  STL [R1+0x20c], R149 ;  /* 0x00020c9501007387 */ /* 0x0001e80000100800 */
[----:B0-----:R-:W5:Y:S01]  /*cc70*/  LDL.LU R149, [R1+0x258] ;  /* 0x0002580001957983 */ /* 0x001f620000300800 */
[----:B----4-:R-:W-:-:S03]  /*cc80*/  FADD R0, R118, R0 ;  /* 0x0000000076007221 */ /* 0x010fc60000000000 */
[----:B------:R-:W4:Y:S01]  /*cc90*/  LDL.LU R118, [R1+0x4f4] ;  /* 0x0004f40001767983 */ /* 0x000f220000300800 */
[----:B------:R-:W-:-:S03]  /*cca0*/  FADD R2, R119, R2 ;  /* 0x0000000277027221 */ /* 0x000fc60000000000 */
[----:B------:R0:W-:Y:S01]  /*ccb0*/  STL [R1+0x210], R0 ;  /* 0x0002100001007387 */ /* 0x0001e20000100800 */
[----:B---3--:R-:W-:-:S03]  /*ccc0*/  FADD R3, R120, R3 ;  /* 0x0000000378037221 */ /* 0x008fc60000000000 */
[----:B0-----:R-:W3:Y:S04]  /*ccd0*/  LDL.LU R0, [R1+0x25c] ;  /* 0x00025c0001007983 */ /* 0x001ee80000300800 */
[----:B------:R-:W4:Y:S01]  /*cce0*/  LDL.LU R119, [R1+0x4f0] ;  /* 0x0004f00001777983 */ /* 0x000f220000300800 */
[----:B--2---:R-:W-:-:S03]  /*ccf0*/  FADD R122, R121, R122 ;  /* 0x0000007a797a7221 */ /* 0x004fc60000000000 */
[----:B------:R0:W-:Y:S01]  /*cd00*/  STL [R1+0x214], R2 ;  /* 0x0002140201007387 */ /* 0x0001e20000100800 */
[----:B------:R-:W-:-:S03]  /*cd10*/  FADD R124, R123, R124 ;  /* 0x0000007c7b7c7221 */ /* 0x000fc60000000000 */
[----:B0-----:R-:W2:Y:S04]  /*cd20*/  LDL.LU R2, [R1+0x260] ;  /* 0x0002600001027983 */ /* 0x001ea80000300800 */
[----:B------:R-:W4:Y:S04]  /*cd30*/  LDL.LU R120, [R1+0x4ec] ;  /* 0x0004ec0001787983 */ /* 0x000f280000300800 */
[----:B------:R0:W-:Y:S01]  /*cd40*/  STL [R1+0x218], R3 ;  /* 0x0002180301007387 */ /* 0x0001e20000100800 */
[----:B------:R-:W-:Y:S01]  /*cd50*/  FADD R126, R125, R126 ;  /* 0x0000007e7d7e7221 */ /* 0x000fe20000000000 */
[----:B------:R-:W-:-:S02]  /*cd60*/  FADD R128, R127, R128 ;  /* 0x000000807f807221 */ /* 0x000fc40000000000 */
[----:B0-----:R-:W4:Y:S04]  /*cd70*/  LDL.LU R3, [R1+0x264] ;  /* 0x0002640001037983 */ /* 0x001f280000300800 */
[----:B------:R-:W4:Y:S04]  /*cd80*/  LDL.LU R121, [R1+0x4e8] ;  /* 0x0004e80001797983 */ /* 0x000f280000300800 */
[----:B------:R0:W-:Y:S01]  /*cd90*/  STL [R1+0x21c], R122 ;  /* 0x00021c7a01007387 */ /* 0x0001e20000100800 */
[----:B------:R-:W-:-:S03]  /*cda0*/  FADD R130, R129, R130 ;  /* 0x0000008281827221 */ /* 0x000fc60000000000 */
        /* <DEDUP_REMOVED lines=42> */
[----:B------:R0:W-:Y:S04]  /*d050*/  STL [R1+0x248], R145 ;  /* 0x0002489101007387 */ /* 0x0001e80000100800 */
[----:B0-----:R-:W4:Y:S04]  /*d060*/  LDL.LU R145, [R1+0x27c] ;  /* 0x00027c0001917983 */ /* 0x001f280000300800 */
[----:B------:R-:W4:Y:S04]  /*d070*/  LDL.LU R139, [R1+0x4a0] ;  /* 0x0004a000018b7983 */ /* 0x000f280000300800 */
[----:B------:R0:W-:Y:S04]  /*d080*/  STL [R1+0x24c], R146 ;  /* 0x00024c9201007387 */ /* 0x0001e80000100800 */
[----:B0-----:R-:W4:Y:S04]  /*d090*/  LDL.LU R146, [R1+0x280] ;  /* 0x0002800001927983 */ /* 0x001f280000300800 */
[----:B------:R0:W-:Y:S01]  /*d0a0*/  STL [R1+0x250], R147 ;  /* 0x0002509301007387 */ /* 0x0001e20000100800 */
[----:B-----5:R-:W-:-:S03]  /*d0b0*/  FADD R149, R24, R149 ;  /* 0x0000009518957221 */ /* 0x020fc60000000000 */
[----:B0-----:R-:W5:Y:S04]  /*d0c0*/  LDL.LU R147, [R1+0x284] ;  /* 0x0002840001937983 */ /* 0x001f680000300800 */
[----:B------:R0:W-:Y:S04]  /*d0d0*/  STL [R1+0x254], R148 ;  /* 0x0002549401007387 */ /* 0x0001e80000100800 */
[----:B0-----:R-:W5:Y:S04]  /*d0e0*/  LDL.LU R148, [R1+0x288] ;  /* 0x0002880001947983 */ /* 0x001f680000300800 */
[----:B------:R0:W-:Y:S04]  /*d0f0*/  STL [R1+0x258], R149 ;  /* 0x0002589501007387 */ /* 0x0001e80000100800 */
[----:B0-----:R-:W5:Y:S04]  /*d100*/  LDL.LU R149, [R1+0x28c] ;  /* 0x00028c0001957983 */ /* 0x001f680000300800 */
[----:B------:R-:W5:Y:S04]  /*d110*/  LDL.LU R150, [R1+0x290] ;  /* 0x0002900001967983 */ /* 0x000f680000300800 */
[----:B------:R-:W5:Y:S01]  /*d120*/  LDL.LU R151, [R1+0x294] ;  /* 0x0002940001977983 */ /* 0x000f620000300800 */
[----:B---3--:R-:W-:Y:S01]  /*d130*/  FADD R0, R25, R0 ;  /* 0x0000000019007221 */ /* 0x008fe20000000000 */
[----:B--2---:R-:W-:-:S04]  /*d140*/  FADD R2, R26, R2 ;  /* 0x000000021a027221 */ /* 0x004fc80000000000 */
[----:B------:R0:W-:Y:S01]  /*d150*/  STL [R1+0x25c], R0 ;  /* 0x00025c0001007387 */ /* 0x0001e20000100800 */
[----:B----4-:R-:W-:-:S03]  /*d160*/  FADD R3, R27, R3 ;  /* 0x000000031b037221 */ /* 0x010fc60000000000 */
[----:B------:R-:W2:Y:S04]  /*d170*/  LDL.LU R27, [R1+0x2c8] ;  /* 0x0002c800011b7983 */ /* 0x000ea80000300800 */
[----:B------:R1:W-:Y:S04]  /*d180*/  STL [R1+0x260], R2 ;  /* 0x0002600201007387 */ /* 0x0003e80000100800 */
[----:B------:R-:W3:Y:S04]  /*d190*/  LDL.LU R26, [R1+0x2cc] ;  /* 0x0002cc00011a7983 */ /* 0x000ee80000300800 */
[----:B------:R-:W4:Y:S04]  /*d1a0*/  LDL.LU R25, [R1+0x2d0] ;  /* 0x0002d00001197983 */ /* 0x000f280000300800 */
[----:B------:R1:W-:Y:S04]  /*d1b0*/  STL [R1+0x264], R3 ;  /* 0x0002640301007387 */ /* 0x0003e80000100800 */
[----:B------:R-:W4:Y:S04]  /*d1c0*/  LDL.LU R24, [R1+0x2d4] ;  /* 0x0002d40001187983 */ /* 0x000f280000300800 */
[----:B0-----:R-:W4:Y:S04]  /*d1d0*/  LDL.LU R0, [R1+0x2d8] ;  /* 0x0002d80001007983 */ /* 0x001f280000300800 */
[----:B-1----:R-:W4:Y:S04]  /*d1e0*/  LDL.LU R2, [R1+0x2dc] ;  /* 0x0002dc0001027983 */ /* 0x002f280000300800 */
[----:B------:R-:W4:Y:S01]  /*d1f0*/  LDL.LU R3, [R1+0x2e0] ;  /* 0x0002e00001037983 */ /* 0x000f220000300800 */
[----:B------:R-:W-:-:S05]  /*d200*/  FADD R140, R28, R140 ;  /* 0x0000008c1c8c7221 */ /* 0x000fca0000000000 */
[----:B------:R0:W-:Y:S04]  /*d210*/  STL [R1+0x268], R140 ;  /* 0x0002688c01007387 */ /* 0x0001e80000100800 */
[----:B0-----:R-:W4:Y:S01]  /*d220*/  LDL.LU R140, [R1+0x49c] ;  /* 0x00049c00018c7983 */ /* 0x001f220000300800 */
[----:B------:R-:W-:-:S03]  /*d230*/  FADD R141, R29, R141 ;  /* 0x0000008d1d8d7221 */ /* 0x000fc60000000000 */
[----:B------:R-:W4:Y:S04]  /*d240*/  LDL.LU R28, [R1+0x2c4] ;  /* 0x0002c400011c7983 */ /* 0x000f280000300800 */
        /* <DEDUP_REMOVED lines=20> */
[----:B------:R0:W-:Y:S01]  /*d390*/  STL [R1+0x280], R146 ;  /* 0x0002809201007387 */ /* 0x0001e20000100800 */
[----:B-----5:R-:W-:-:S03]  /*d3a0*/  FADD R147, R35, R147 ;  /* 0x0000009323937221 */ /* 0x020fc60000000000 */
[----:B0-----:R-:W5:Y:S04]  /*d3b0*/  LDL.LU R146, [R1+0x484] ;  /* 0x0004840001927983 */ /* 0x001f680000300800 */
[----:B------:R-:W5:Y:S04]  /*d3c0*/  LDL.LU R34, [R1+0x2ac] ;  /* 0x0002ac0001227983 */ /* 0x000f680000300800 */
[----:B------:R0:W-:Y:S01]  /*d3d0*/  STL [R1+0x284], R147 ;  /* 0x0002849301007387 */ /* 0x0001e20000100800 */
[----:B------:R-:W-:-:S03]  /*d3e0*/  FADD R148, R36, R148 ;  /* 0x0000009424947221 */ /* 0x000fc60000000000 */
[----:B0-----:R-:W5:Y:S04]  /*d3f0*/  LDL.LU R147, [R1+0x480] ;  /* 0x0004800001937983 */ /* 0x001f680000300800 */
[----:B------:R-:W5:Y:S01]  /*d400*/  LDL.LU R35, [R1+0x2a8] ;  /* 0x0002a80001237983 */ /* 0x000f620000300800 */
[----:B------:R-:W-:-:S03]  /*d410*/  FADD R149, R37, R149 ;  /* 0x0000009525957221 */ /* 0x000fc60000000000 */
[----:B------:R0:W-:Y:S01]  /*d420*/  STL [R1+0x288], R148 ;  /* 0x0002889401007387 */ /* 0x0001e20000100800 */
[----:B------:R-:W-:Y:S01]  /*d430*/  FADD R150, R38, R150 ;  /* 0x0000009626967221 */ /* 0x000fe20000000000 */
[----:B------:R-:W-:Y:S02]  /*d440*/  FADD R151, R39, R151 ;  /* 0x0000009727977221 */ /* 0x000fe40000000000 */
[----:B0-----:R-:W5:Y:S04]  /*d450*/  LDL.LU R148, [R1+0x47c] ;  /* 0x00047c0001947983 */ /* 0x001f680000300800 */
[----:B------:R-:W5:Y:S04]  /*d460*/  LDL.LU R36, [R1+0x2a4] ;  /* 0x0002a40001247983 */ /* 0x000f680000300800 */
[----:B------:R0:W-:Y:S04]  /*d470*/  STL [R1+0x28c], R149 ;  /* 0x00028c9501007387 */ /* 0x0001e80000100800 */
[----:B0-----:R-:W5:Y:S04]  /*d480*/  LDL.LU R149, [R1+0x478] ;  /* 0x0004780001957983 */ /* 0x001f680000300800 */
[----:B------:R-:W5:Y:S04]  /*d490*/  LDL.LU R37, [R1+0x2a0] ;  /* 0x0002a00001257983 */ /* 0x000f680000300800 */
[----:B------:R0:W-:Y:S04]  /*d4a0*/  STL [R1+0x290], R150 ;  /* 0x0002909601007387 */ /* 0x0001e80000100800 */
[----:B0-----:R-:W5:Y:S04]  /*d4b0*/  LDL.LU R150, [R1+0x474] ;  /* 0x0004740001967983 */ /* 0x001f680000300800 */
[----:B------:R-:W5:Y:S04]  /*d4c0*/  LDL.LU R38, [R1+0x29c] ;  /* 0x00029c0001267983 */ /* 0x000f680000300800 */
[----:B------:R0:W-:Y:S04]  /*d4d0*/  STL [R1+0x294], R151 ;  /* 0x0002949701007387 */ /* 0x0001e80000100800 */
[----:B0-----:R-:W5:Y:S04]  /*d4e0*/  LDL.LU R151, [R1+0x470] ;  /* 0x0004700001977983 */ /* 0x001f680000300800 */
[----:B------:R-:W5:Y:S01]  /*d4f0*/  LDL.LU R39, [R1+0x298] ;  /* 0x0002980001277983 */ /* 0x000f620000300800 */
[----:B--2---:R-:W-:Y:S01]  /*d500*/  FADD R27, R52, R27 ;  /* 0x0000001b341b7221 */ /* 0x004fe20000000000 */
[----:B---3--:R-:W-:Y:S01]  /*d510*/  FADD R26, R53, R26 ;  /* 0x0000001a351a7221 */ /* 0x008fe20000000000 */
[----:B----4-:R-:W-:Y:S01]  /*d520*/  FADD R25, R54, R25 ;  /* 0x0000001936197221 */ /* 0x010fe20000000000 */
[----:B------:R-:W-:Y:S01]  /*d530*/  FADD R24, R55, R24 ;  /* 0x0000001837187221 */ /* 0x000fe20000000000 */
        /* <DEDUP_REMOVED lines=9> */
[----:B-----5:R-:W-:Y:S01]  /*d5d0*/  FADD R34, R45, R34 ;  /* 0x000000222d227221 */ /* 0x020fe20000000000 */
[----:B------:R-:W-:Y:S01]  /*d5e0*/  FADD R35, R44, R35 ;  /* 0x000000232c237221 */ /* 0x000fe20000000000 */
[----:B------:R-:W-:Y:S01]  /*d5f0*/  FADD R36, R43, R36 ;  /* 0x000000242b247221 */ /* 0x000fe20000000000 */
[----:B------:R-:W-:Y:S01]  /*d600*/  FADD R37, R42, R37 ;  /* 0x000000252a257221 */ /* 0x000fe20000000000 */
[----:B------:R-:W-:Y:S01]  /*d610*/  FADD R38, R41, R38 ;  /* 0x0000002629267221 */ /* 0x000fe20000000000 */
[----:B------:R-:W-:-:S05]  /*d620*/  FADD R39, R40, R39 ;  /* 0x0000002728277221 */ /* 0x000fca0000000000 */
[----:B------:R0:W-:Y:S04]  /*d630*/  STL [R1+0x298], R39 ;  /* 0x0002982701007387 */ /* 0x0001e80000100800 */
        /* <DEDUP_REMOVED lines=15> */
[----:B------:R-:W5:Y:S04]  /*d730*/  LDL.LU R51, [R1+0x2e4] ;  /* 0x0002e40001337983 */ /* 0x000f680000300800 */
[----:B------:R5:W-:Y:S04]  /*d740*/  STL [R1+0x2d8], R0 ;  /* 0x0002d80001007387 */ /* 0x000be80000100800 */
[----:B------:R-:W5:Y:S04]  /*d750*/  LDL.LU R50, [R1+0x2e8] ;  /* 0x0002e80001327983 */ /* 0x000f680000300800 */
[----:B------:R5:W-:Y:S04]  /*d760*/  STL [R1+0x2dc], R2 ;  /* 0x0002dc0201007387 */ /* 0x000be80000100800 */
[----:B------:R-:W5:Y:S04]  /*d770*/  LDL.LU R49, [R1+0x2ec] ;  /* 0x0002ec0001317983 */ /* 0x000f680000300800 */
[----:B------:R5:W-:Y:S04]  /*d780*/  STL [R1+0x2e0], R3 ;  /* 0x0002e00301007387 */ /* 0x000be80000100800 */
[----:B------:R-:W5:Y:S04]  /*d790*/  LDL.LU R48, [R1+0x2f0] ;  /* 0x0002f00001307983 */ /* 0x000f680000300800 */
        /* <DEDUP_REMOVED lines=8> */
[----:B0-----:R-:W5:Y:S04]  /*d820*/  LDL.LU R39, [R1+0x314] ;  /* 0x0003140001277983 */ /* 0x001f680000300800 */
[----:B-1----:R-:W5:Y:S04]  /*d830*/  LDL.LU R38, [R1+0x318] ;  /* 0x0003180001267983 */ /* 0x002f680000300800 */
[----:B--2---:R-:W2:Y:S04]  /*d840*/  LDL.LU R37, [R1+0x31c] ;  /* 0x00031c0001257983 */ /* 0x004ea80000300800 */
[----:B---3--:R-:W3:Y:S04]  /*d850*/  LDL.LU R36, [R1+0x320] ;  /* 0x0003200001247983 */ /* 0x008ee80000300800 */
[----:B----4-:R-:W4:Y:S04]  /*d860*/  LDL.LU R35, [R1+0x324] ;  /* 0x0003240001237983 */ /* 0x010f280000300800 */
[----:B-----5:R-:W5:Y:S04]  /*d870*/  LDL.LU R34, [R1+0x328] ;  /* 0x0003280001227983 */ /* 0x020f680000300800 */
        /* <DEDUP_REMOVED lines=12> */
[----:B------:R-:W5:Y:S01]  /*d940*/  LDL.LU R3, [R1+0x35c] ;  /* 0x00035c0001037983 */ /* 0x000f620000300800 */
[----:B------:R-:W-:Y:S01]  /*d950*/  FADD R51, R59, R51 ;  /* 0x000000333b337221 */ /* 0x000fe20000000000 */
[----:B------:R-:W-:-:S04]  /*d960*/  FADD R50, R60, R50 ;  /* 0x000000323c327221 */ /* 0x000fc80000000000 */
        /* <DEDUP_REMOVED lines=25> */
[----:B--2---:R-:W-:-:S03]  /*db00*/  FADD R37, R73, R37 ;  /* 0x0000002549257221 */ /* 0x004fc60000000000 */
[----:B------:R2:W-:Y:S01]  /*db10*/  STL [R1+0x318], R38 ;  /* 0x0003182601007387 */ /* 0x0005e20000100800 */
[----:B---3--:R-:W-:-:S03]  /*db20*/  FADD R36, R74, R36 ;  /* 0x000000244a247221 */ /* 0x008fc60000000000 */
[----:B------:R3:W-:Y:S01]  /*db30*/  STL [R1+0x31c], R37 ;  /* 0x00031c2501007387 */ /* 0x0007e20000100800 */
[----:B----4-:R-:W-:-:S03]  /*db40*/  FADD R35, R75, R35 ;  /* 0x000000234b237221 */ /* 0x010fc60000000000 */
[----:B------:R4:W-:Y:S01]  /*db50*/  STL [R1+0x320], R36 ;  /* 0x0003202401007387 */ /* 0x0009e20000100800 */
[----:B-----5:R-:W-:-:S03]  /*db60*/  FADD R34, R76, R34 ;  /* 0x000000224c227221 */ /* 0x020fc60000000000 */
        /* <DEDUP_REMOVED lines=24> */
[----:B0-----:R-:W5:Y:S01]  /*dcf0*/  LDL.LU R51, [R1+0x360] ;  /* 0x0003600001337983 */ /* 0x001f620000300800 */
[----:B------:R-:W-:-:S03]  /*dd00*/  FADD R3, R89, R3 ;  /* 0x0000000359037221 */ /* 0x000fc60000000000 */
[----:B------:R0:W-:Y:S04]  /*dd10*/  STL [R1+0x354], R0 ;  /* 0x0003540001007387 */ /* 0x0001e80000100800 */
[----:B-1----:R-:W5:Y:S04]  /*dd20*/  LDL.LU R50, [R1+0x364] ;  /* 0x0003640001327983 */ /* 0x002f680000300800 */
        /* <DEDUP_REMOVED lines=181> */
[----:B------:R-:W-:Y:S01]  /*e880*/  FADD R2, R150, R2 ;  /* 0x0000000296027221 */ /* 0x000fe20000000000 */
[----:B------:R-:W-:-:S05]  /*e890*/  FADD R3, R3, R151 ;  /* 0x0000009703037221 */ /* 0x000fca0000000000 */
[----:B------:R0:W-:Y:S04]  /*e8a0*/  STL [R1+0x454], R3 ;  /* 0x0004540301007387 */ /* 0x0001e80000100800 */
[----:B------:R0:W-:Y:S04]  /*e8b0*/  STL [R1+0x44c], R0 ;  /* 0x00044c0001007387 */ /* 0x0001e80000100800 */
[----:B------:R0:W-:Y:S02]  /*e8c0*/  STL [R1+0x450], R2 ;  /* 0x0004500201007387 */ /* 0x0001e40000100800 */
.L_x_28:
[----:B0-----:R-:W0:Y:S02]  /*e8d0*/  LDC R0, c[0x0][0x28c] ;  /* 0x0000a300ff007b82 */ /* 0x001e240000000800 */
[----:B0-----:R-:W-:-:S13]  /*e8e0*/  ISETP.GE.AND P0, PT, R0, 0x1, PT ;  /* 0x000000010000780c */ /* 0x001fda0003f06270 */
[----:B------:R-:W-:Y:S05]  /*e8f0*/  @!P0 BRA `(.L_x_29) ;  /* 0x0000000000408947 */ /* 0x000fea0003800000 */
[----:B------:R-:W-:-:S06]  /*e900*/  UISETP.NE.AND UP0, UPT, UR22, 0x3, UPT ;  /* 0x000000031600788c */ /* 0x000fcc000bf05270 */
[----:B------:R-:W-:-:S13]  /*e910*/  PLOP3.LUT P0, PT, PT, PT, UP0, 0x80, 0x0 ;  /* 0x000000000000781c */ /* 0x000fda0003f0f008 */
[----:B------:R-:W-:Y:S05]  /*e920*/  @!P0 BRA `(.L_x_30) ;  /* 0x0000000000048947 */ /* 0x000fea0003800000 */
[----:B------:R-:W-:Y:S01]  /*e930*/  BPT.TRAP 0x1 ;  /* 0x000000040000795c */ /* 0x000fe20000300000 */
.L_x_30:
[----:B------:R-:W-:-:S04]  /*e940*/  UISETP.LT.AND UP0, UPT, UR12, 0x1, UPT ;  /* 0x000000010c00788c */ /* 0x000fc8000bf01270 */
[----:B------:R-:W-:Y:S02]  /*e950*/  USEL UR6, UR12, 0x1, UP0 ;  /* 0x000000010c067887 */ /* 0x000fe40008000000 */
[----:B------:R-:W-:Y:S02]  /*e960*/  UISETP.GT.U32.AND UP0, UPT, UR13, 0x1, UPT ;  /* 0x000000010d00788c */ /* 0x000fe4000bf04070 */
[----:B------:R-:W-:-:S04]  /*e970*/  UIADD3 UR6, UR5, UR12, -UR6 ;  /* 0x0000000c05067290 */ /* 0x000fc8000fffe806 */
[----:B------:R-:W-:Y:S01]  /*e980*/  USHF.L.U32 UR6, UR6, 0x3, URZ ;  /* 0x0000000306067899 */ /* 0x000fe2000800063f */
[----:B------:R-:W-:-:S03]  /*e990*/  PLOP3.LUT P0, PT, PT, PT, UP0, 0x80, 0x0 ;  /* 0x000000000000781c */ /* 0x000fc60003f0f008 */
[----:B------:R-:W-:-:S04]  /*e9a0*/  ULOP3.LUT UR6, UR6, 0x8, URZ, 0xc0, !UPT ;  /* 0x0000000806067892 */ /* 0x000fc8000f8ec03f */
[----:B------:R-:W-:-:S04]  /*e9b0*/  UIADD3 UR6, UR15, 0x10, UR6 ;  /* 0x000000100f067890 */ /* 0x000fc8000fffe006 */
[----:B------:R-:W-:-:S09]  /*e9c0*/  UPRMT UR6, URZ, 0x654, UR6 ;  /* 0x000006543f067896 */ /* 0x000fd20008000006 */
[----:B------:R-:W-:Y:S01]  /*e9d0*/  SYNCS.ARRIVE.TRANS64.RED.A1T0 RZ, [UR6], RZ ;  /* 0x000000ffffff79a7 */ /* 0x000fe20008100406 */
[----:B------:R-:W-:Y:S05]  /*e9e0*/  @P0 BRA `(.L_x_29) ;  /* 0x0000000000040947 */ /* 0x000fea0003800000 */
[----:B------:R-:W-:Y:S01]  /*e9f0*/  BPT.TRAP 0x1 ;  /* 0x000000040000795c */ /* 0x000fe20000300000 */
.L_x_29:
[----:B------:R-:W4:Y:S01]  /*ea00*/  LDL.LU R26, [R1+0x464] ;  /* 0x00046400011a7983 */ /* 0x000f220000300800 */
[----:B------:R-:W0:Y:S01]  /*ea10*/  LDC R3, c[0x0][0x288] ;  /* 0x0000a200ff037b82 */ /* 0x000e220000000800 */
[----:B------:R-:W-:Y:S02]  /*ea20*/  ULDC UR6, c[0x0][0x284] ;  /* 0x0000a10000067ab9 */ /* 0x000fe40000000800 */
[----:B------:R-:W5:Y:S01]  /*ea30*/  LDL.LU R24, [R1+0x460] ;  /* 0x0004600001187983 */ /* 0x000f620000300800 */
[----:B------:R-:W1:Y:S02]  /*ea40*/  S2R R25, SR_TID.X ;  /* 0x0000000000197919 */ /* 0x000e640000002100 */
[----:B-1----:R-:W-:Y:S02]  /*ea50*/  LOP3.LUT R2, R25, 0x3, RZ, 0xc0, !PT ;  /* 0x0000000319027812 */ /* 0x002fe400078ec0ff */
[----:B------:R-:W-:-:S03]  /*ea60*/  SHF.R.U32.HI R32, RZ, 0x7, R25 ;  /* 0x00000007ff207819 */ /* 0x000fc60000011619 */
[----:B0-----:R-:W-:Y:S01]  /*ea70*/  IMAD R2, R2, -0x2, R3 ;  /* 0xfffffffe02027824 */ /* 0x001fe200078e0203 */
[----:B------:R-:W-:-:S05]  /*ea80*/  LOP3.LUT R32, R32, 0x1, RZ, 0xc0, !PT ;  /* 0x0000000120207812 */ /* 0x000fca00078ec0ff */
[----:B------:R-:W-:Y:S02]  /*ea90*/  IMAD.SHL.U32 R33, R32, 0x40, RZ ;  /* 0x0000004020217824 */ /* 0x000fe400078e00ff */
[----:B------:R-:W-:-:S05]  /*eaa0*/  IMAD.SHL.U32 R30, R25, 0x2, RZ ;  /* 0x00000002191e7824 */ /* 0x000fca00078e00ff */
[----:B------:R-:W-:Y:S01]  /*eab0*/  LOP3.LUT R30, R30, 0x6, RZ, 0xc0, !PT ;  /* 0x000000061e1e7812 */ /* 0x000fe200078ec0ff */
[----:B------:R-:W-:Y:S02]  /*eac0*/  IMAD.MOV.U32 R39, RZ, RZ, -0x1 ;  /* 0xffffffffff277424 */ /* 0x000fe400078e00ff */
[----:B-----5:R-:W-:-:S05]  /*ead0*/  IMAD.SHL.U32 R0, R24, 0x100, RZ ;  /* 0x0000010018007824 */ /* 0x020fca00078e00ff */
[----:B------:R-:W-:Y:S01]  /*eae0*/  ISETP.GE.AND P0, PT, R0, R3, PT ;  /* 0x000000030000720c */ /* 0x000fe20003f06270 */
[----:B------:R-:W-:Y:S01]  /*eaf0*/  IMAD.IADD R0, R2, 0x1, -R0 ;  /* 0x0000000102007824 */ /* 0x000fe200078e0a00 */
[----:B------:R-:W-:Y:S02]  /*eb00*/  SHF.R.U32.HI R2, RZ, 0x2, R25 ;  /* 0x00000002ff027819 */ /* 0x000fe40000011619 */
[----:B------:R-:W-:Y:S02]  /*eb10*/  LOP3.LUT R3, R25, 0x60, RZ, 0xc0, !PT ;  /* 0x0000006019037812 */ /* 0x000fe400078ec0ff */
[----:B------:R-:W-:Y:S02]  /*eb20*/  LOP3.LUT R2, R2, 0x7, RZ, 0xc0, !PT ;  /* 0x0000000702027812 */ /* 0x000fe400078ec0ff */
[----:B------:R-:W-:Y:S02]  /*eb30*/  SHF.R.U32.HI R3, RZ, 0x1, R3 ;  /* 0x00000001ff037819 */ /* 0x000fe40000011603 */
[----:B------:R-:W-:-:S02]  /*eb40*/  LOP3.LUT R33, R33, 0x40, R2, 0xe2, !PT ;  /* 0x0000004021217812 */ /* 0x000fc400078ee202 */
[----:B------:R-:W-:-:S05]  /*eb50*/  IADD3 R2, RZ, -R3, -R2 ;  /* 0x80000003ff027210 */ /* 0x000fca0007ffe802 */
[----:B------:R-:W-:Y:S02]  /*eb60*/  IMAD R32, R32, -0x40, R2 ;  /* 0xffffffc020207824 */ /* 0x000fe400078e0202 */
[----:B----4-:R-:W-:-:S05]  /*eb70*/  IMAD.SHL.U32 R2, R26, 0x100, RZ ;  /* 0x000001001a027824 */ /* 0x010fca00078e00ff */
[----:B------:R-:W-:Y:S01]  /*eb80*/  ISETP.GE.OR P0, PT, R2, UR6, P0 ;  /* 0x0000000602007c0c */ /* 0x000fe20008706670 */
[----:B------:R-:W-:Y:S01]  /*eb90*/  IMAD.WIDE R34, R26, 0x100, RZ ;  /* 0x000001001a227825 */ /* 0x000fe200078e02ff */
[----:B------:R-:W-:Y:S02]  /*eba0*/  IADD3 R32, -R2, UR6, R32 ;  /* 0x0000000602207c10 */ /* 0x000fe4000fffe120 */
[----:B------:R-:W-:Y:S02]  /*ebb0*/  PRMT R30, R30, 0x6540, R24 ;  /* 0x000065401e1e7816 */ /* 0x000fe40000000018 */
[----:B------:R-:W-:-:S07]  /*ebc0*/  LOP3.LUT R33, R34, R33, R3, 0xfe, !PT ;  /* 0x0000002122217212 */ /* 0x000fce00078efe03 */
[----:B------:R-:W-:Y:S05]  /*ebd0*/  @P0 BRA `(.L_x_31) ;  /* 0x0000012400dc0947 */ /* 0x000fea0003800000 */
[----:B------:R-:W0:Y:S01]  /*ebe0*/  LDC.64 R26, c[0x0][0x5c8] ;  /* 0x00017200ff1a7b82 */ /* 0x000e220000000a00 */
[----:B------:R-:W-:Y:S01]  /*ebf0*/  USHF.R.S32.HI UR8, URZ, 0x1f, UR14 ;  /* 0x0000001f3f087899 */ /* 0x000fe2000801140e */
[--C-:B------:R-:W-:Y:S01]  /*ec00*/  SHF.R.S32.HI R31, RZ, 0x1f, R30.reuse ;  /* 0x0000001fff1f7819 */ /* 0x100fe2000001141e */
[----:B------:R-:W-:Y:S01]  /*ec10*/  ULDC.64 UR10, c[0x0][0x5d0] ;  /* 0x00017400000a7ab9 */ /* 0x000fe20000000a00 */
[----:B------:R-:W-:Y:S01]  /*ec20*/  BSSY B0, `(.L_x_31) ;  /* 0x0001272000007945 */ /* 0x000fe20003800000 */
[----:B------:R-:W-:Y:S02]  /*ec30*/  UIMAD UR6, UR8, UR10, URZ ;  /* 0x0000000a080672a4 */ /* 0x000fe4000f8e023f */
[----:B------:R-:W-:Y:S02]  /*ec40*/  IMAD.U32 R24, RZ, RZ, UR10 ;  /* 0x0000000aff187e24 */ /* 0x000fe4000f8e00ff */
[----:B------:R-:W-:Y:S02]  /*ec50*/  UIMAD UR6, UR14, UR11, UR6 ;  /* 0x0000000b0e0672a4 */ /* 0x000fe4000f8e0206 */
[----:B------:R-:W-:-:S04]  /*ec60*/  IMAD.WIDE.U32 R24, R24, UR14, R30 ;  /* 0x0000000e18187c25 */ /* 0x000fc8000f8e001e */
[----:B------:R-:W-:Y:S01]  /*ec70*/  VIADD R25, R25, UR6 ;  /* 0x0000000619197c36 */ /* 0x000fe20008000000 */
[----:B------:R-:W-:Y:S01]  /*ec80*/  ULDC.64 UR6, c[0x0][0x5c0] ;  /* 0x0001700000067ab9 */ /* 0x000fe20000000a00 */
[-C--:B0-----:R-:W-:Y:S01]  /*ec90*/  IMAD R2, R35, R26.reuse, RZ ;  /* 0x0000001a23027224 */ /* 0x081fe200078e02ff */
[----:B------:R-:W-:Y:S01]  /*eca0*/  SHF.L.U64.HI R36, R26, 0x3, R27 ;  /* 0x000000031a247819 */ /* 0x000fe2000001021b */
[----:B------:R-:W-:-:S04]  /*ecb0*/  IMAD.WIDE.U32 R24, R33, R26, R24 ;  /* 0x0000001a21187225 */ /* 0x000fc800078e0018 */
[----:B------:R-:W-:Y:S01]  /*ecc0*/  IMAD R2, R33, R27, R2 ;  /* 0x0000001b21027224 */ /* 0x000fe200078e0202 */
[C---:B------:R-:W-:Y:S01]  /*ecd0*/  LEA R28, P2, R26.reuse, R24, 0x7 ;  /* 0x000000181a1c7211 */ /* 0x040fe200078438ff */
[----:B------:R-:W-:Y:S02]  /*ece0*/  IMAD.SHL.U32 R3, R26, 0x8, RZ ;  /* 0x000000081a037824 */ /* 0x000fe400078e00ff */
[----:B------:R-:W-:Y:S01]  /*ecf0*/  IMAD.IADD R25, R25, 0x1, R2 ;  /* 0x0000000119197824 */ /* 0x000fe200078e0202 */
[C---:B------:R-:W-:Y:S02]  /*ed00*/  IADD3 R2, P5, R24.reuse, UR6, RZ ;  /* 0x0000000618027c10 */ /* 0x040fe4000ffbe0ff */
[----:B------:R-:W-:Y:S02]  /*ed10*/  IADD3 R24, P0, P1, R24, UR6, R3 ;  /* 0x0000000618187c10 */ /* 0x000fe4000f91e003 */
[----:B------:R-:W-:Y:S02]  /*ed20*/  LEA.HI.X R29, R26, R25, R27, 0x7, P2 ;  /* 0x000000191a1d7211 */ /* 0x000fe400010f3c1b */
[----:B------:R-:W-:-:S02]  /*ed30*/  IADD3 R26, P2, P3, R28, UR6, R3 ;  /* 0x000000061c1a7c10 */ /* 0x000fc4000fb5e003 */
[----:B------:R-:W-:Y:S02]  /*ed40*/  IADD3.X R3, R25, UR7, RZ, P5, !PT ;  /* 0x0000000719037c10 */ /* 0x000fe4000affe4ff */
[----:B------:R-:W-:Y:S02]  /*ed50*/  FSETP.NEU.AND P5, PT, RZ, UR21, PT ;  /* 0x00000015ff007c0b */ /* 0x000fe4000bfad000 */
[----:B------:R-:W-:Y:S02]  /*ed60*/  IADD3 R28, P6, R28, UR6, RZ ;  /* 0x000000061c1c7c10 */ /* 0x000fe4000ffde0ff */
[--C-:B------:R-:W-:Y:S02]  /*ed70*/  IADD3.X R27, R29, UR7, R36.reuse, P2, P3 ;  /* 0x000000071d1b7c10 */ /* 0x100fe400097e6424 */
[----:B------:R-:W-:Y:S02]  /*ed80*/  IADD3.X R25, R25, UR7, R36, P0, P1 ;  /* 0x0000000719197c10 */ /* 0x000fe400087e2424 */
[----:B------:R-:W-:-:S05]  /*ed90*/  IADD3.X R29, R29, UR7, RZ, P6, !PT ;  /* 0x000000071d1d7c10 */ /* 0x000fca000b7fe4ff */
[----:B------:R-:W-:Y:S05]  /*eda0*/  @!P5 BRA `(.L_x_32) ;  /* 0x000000d800fcd947 */ /* 0x000fea0003800000 */
[----:B------:R-:W-:Y:S01]  /*edb0*/  ULDC.64 UR6, c[0x0][0x5b8] ;  /* 0x00016e0000067ab9 */ /* 0x000fe20000000a00 */
[----:B------:R-:W-:Y:S01]  /*edc0*/  BSSY B1, `(.L_x_33) ;  /* 0x0000013000017945 */ /* 0x000fe20003800000 */
[----:B------:R-:W-:Y:S01]  /*edd0*/  IMAD.U32 R36, RZ, RZ, UR6 ;  /* 0x00000006ff247e24 */ /* 0x000fe2000f8e00ff */
[----:B------:R-:W-:-:S03]  /*ede0*/  UIMAD UR6, UR8, UR6, URZ ;  /* 0x00000006080672a4 */ /* 0x000fc6000f8e023f */
[----:B------:R-:W-:Y:S01]  /*edf0*/  IMAD.WIDE.U32 R30, R36, UR14, R30 ;  /* 0x0000000e241e7c25 */ /* 0x000fe2000f8e001e */
[----:B------:R-:W-:Y:S01]  /*ee00*/  UIMAD UR6, UR14, UR7, UR6 ;  /* 0x000000070e0672a4 */ /* 0x000fe2000f8e0206 */
[----:B------:R-:W-:Y:S02]  /*ee10*/  ULDC.64 UR8, c[0x0][0x5a8] ;  /* 0x00016a0000087ab9 */ /* 0x000fe40000000a00 */
[----:B------:R-:W-:-:S03]  /*ee20*/  IMAD.MOV.U32 R36, RZ, RZ, R30 ;  /* 0x000000ffff247224 */ /* 0x000fc600078e001e */
[----:B------:R-:W-:Y:S01]  /*ee30*/  VIADD R37, R31, UR6 ;  /* 0x000000061f257c36 */ /* 0x000fe20008000000 */
[----:B------:R-:W-:Y:S02]  /*ee40*/  ULDC.64 UR6, c[0x0][0x5b0] ;  /* 0x00016c0000067ab9 */ /* 0x000fe40000000a00 */
[----:B------:R-:W-:Y:S02]  /*ee50*/  IMAD R38, R35, UR6, RZ ;  /* 0x0000000623267c24 */ /* 0x000fe4000f8e02ff */
[----:B------:R-:W-:-:S04]  /*ee60*/  IMAD.WIDE.U32 R30, R33, UR6, R36 ;  /* 0x00000006211e7c25 */ /* 0x000fc8000f8e0024 */
[----:B------:R-:W-:Y:S01]  /*ee70*/  IMAD R38, R33, UR7, R38 ;  /* 0x0000000721267c24 */ /* 0x000fe2000f8e0226 */
[----:B------:R-:W-:-:S04]  /*ee80*/  IADD3 R30, P0, R30, UR8, RZ ;  /* 0x000000081e1e7c10 */ /* 0x000fc8000ff1e0ff */
[--C-:B------:R-:W-:Y:S02]  /*ee90*/  IADD3.X R31, R31, UR9, R38.reuse, P0, !PT ;  /* 0x000000091f1f7c10 */ /* 0x100fe400087fe426 */
[----:B------:R-:W-:Y:S02]  /*eea0*/  ISETP.GE.AND P0, PT, R32, 0x1, PT ;  /* 0x000000012000780c */ /* 0x000fe40003f06270 */
[----:B------:R-:W-:Y:S02]  /*eeb0*/  PRMT R38, RZ, 0x7610, R38 ;  /* 0x00007610ff267816 */ /* 0x000fe40000000026 */
[----:B------:R-:W-:-:S13]  /*eec0*/  ISETP.LT.OR P1, PT, R0, 0x1, !P0 ;  /* 0x000000010000780c */ /* 0x000fda0004721670 */
[----:B------:R-:W-:Y:S05]  /*eed0*/  @P1 BRA `(.L_x_34) ;  /* 0x0000000000041947 */ /* 0x000fea0003800000 */
[----:B------:R0:W5:Y:S02]  /*eee0*/  LDG.E.U8 R38, desc[UR18][R30.64] ;  /* 0x000000121e267981 */ /* 0x000164000c1e1100 */
.L_x_34:
[----:B------:R-:W-:Y:S05]  /*eef0*/  BSYNC B1 ;  /* 0x0000000000017941 */ /* 0x000fea0003800000 */
.L_x_33:
[----:B-----5:R-:W-:Y:S01]  /*ef00*/  LOP3.LUT R38, R38, 0xff, RZ, 0xc0, !PT ;  /* 0x000000ff26267812 */ /* 0x020fe200078ec0ff */
[----:B------:R-:W-:Y:S03]  /*ef10*/  BSSY B1, `(.L_x_35) ;  /* 0x000000b000017945 */ /* 0x000fe60003800000 */
[----:B------:R-:W-:-:S05]  /*ef20*/  F2FP.F16.E5M2.UNPACK_B R38, R38 ;  /* 0x00000026ff26723e */ /* 0x000fca00020004ff */
[----:B------:R-:W-:-:S05]  /*ef30*/  HADD2.F32 R38, -RZ, R38.H0_H0 ;  /* 0x20000026ff267230 */ /* 0x000fca0000004100 */
[----:B------:R-:W-:-:S04]  /*ef40*/  FMUL R38, R38, UR21 ;  /* 0x0000001526267c20 */ /* 0x000fc80008400000 */
[----:B------:R-:W-:-:S05]  /*ef50*/  FFMA R4, R4, UR20, R38 ;  /* 0x0000001404047c23 */ /* 0x000fca0008000026 */
[----:B------:R-:W-:-:S05]  /*ef60*/  F2FP.SATFINITE.E5M2.F32.PACK_AB_MERGE_C R4, RZ, R4, RZ ;  /* 0x00000004ff04723e */ /* 0x000fca00048060ff */
[----:B------:R1:W-:Y:S01]  /*ef70*/  @!P1 STG.E.U8 desc[UR18][R2.64], R4 ;  /* 0x0000000402009986 */ /* 0x0003e2000c101112 */
[----:B------:R-:W-:Y:S02]  /*ef80*/  ISETP.LT.OR P1, PT, R0, 0x2, !P0 ;  /* 0x000000020000780c */ /* 0x000fe40004721670 */
[----:B-1----:R-:W-:-:S11]  /*ef90*/  PRMT R4, RZ, 0x7610, R4 ;  /* 0x00007610ff047816 */ /* 0x002fd60000000004 */
[----:B------:R-:W-:Y:S05]  /*efa0*/  @P1 BRA `(.L_x_36) ;  /* 0x0000000000041947 */ /* 0x000fea0003800000 */
[----:B------:R1:W5:Y:S02]  /*efb0*/  LDG.E.U8 R4, desc[UR18][R30.64+0x1] ;  /* 0x000001121e047981 */ /* 0x000364000c1e1100 */
.L_x_36:
[----:B------:R-:W-:Y:S05]  /*efc0*/  BSYNC B1 ;  /* 0x0000000000017941 */ /* 0x000fea0003800000 */
.L_x_35:
        /* <DEDUP_REMOVED lines=8> */
[----:B------:R-:W-:-:S05]  /*f050*/  IADD3 R4, P1, R33, 0x8, RZ ;  /* 0x0000000821047810 */ /* 0x000fca0007f3e0ff */
[----:B----4-:R-:W-:-:S04]  /*f060*/  IMAD.X R5, RZ, RZ, R35, P1 ;  /* 0x000000ffff057224 */ /* 0x010fc800008e0623 */
[----:B------:R-:W-:-:S04]  /*f070*/  IMAD R5, R5, UR6, RZ ;  /* 0x0000000605057c24 */ /* 0x000fc8000f8e02ff */
[C---:B------:R-:W-:Y:S02]  /*f080*/  IMAD R38, R4.reuse, UR7, R5 ;  /* 0x0000000704267c24 */ /* 0x040fe4000f8e0205 */
[----:B------:R-:W-:-:S03]  /*f090*/  IMAD.WIDE.U32 R4, R4, UR6, R36 ;  /* 0x0000000604047c25 */ /* 0x000fc6000f8e0024 */
[----:B------:R-:W-:-:S04]  /*f0a0*/  IADD3 R4, P1, R4, UR8, RZ ;  /* 0x0000000804047c10 */ /* 0x000fc8000ff3e0ff */
[--C-:B------:R-:W-:Y:S02]  /*f0b0*/  IADD3.X R5, R5, UR9, R38.reuse, P1, !PT ;  /* 0x0000000905057c10 */ /* 0x100fe40008ffe426 */
[----:B------:R-:W-:Y:S02]  /*f0c0*/  ISETP.GE.AND P1, PT, R32, 0x9, PT ;  /* 0x000000092000780c */ /* 0x000fe40003f26270 */
[----:B------:R-:W-:Y:S02]  /*f0d0*/  PRMT R38, RZ, 0x7610, R38 ;  /* 0x00007610ff267816 */ /* 0x000fe40000000026 */
[----:B------:R-:W-:-:S13]  /*f0e0*/  ISETP.LT.OR P2, PT, R0, 0x1, !P1 ;  /* 0x000000010000780c */ /* 0x000fda0004f41670 */
[----:B------:R-:W-:Y:S05]  /*f0f0*/  @P2 BRA `(.L_x_38) ;  /* 0x0000000000042947 */ /* 0x000fea0003800000 */
[----:B------:R4:W5:Y:S02]  /*f100*/  LDG.E.U8 R38, desc[UR18][R4.64] ;  /* 0x0000001204267981 */ /* 0x000964000c1e1100 */
.L_x_38:
[----:B------:R-:W-:Y:S05]  /*f110*/  BSYNC B1 ;  /* 0x0000000000017941 */ /* 0x000fea0003800000 */
.L_x_37:
        /* <DEDUP_REMOVED lines=9> */
[----:B0-----:R-:W-:-:S11]  /*f1b0*/  PRMT R6, RZ, 0x7610, R6 ;  /* 0x00007610ff067816 */ /* 0x001fd60000000006 */
[----:B------:R-:W-:Y:S05]  /*f1c0*/  @P2 BRA `(.L_x_40) ;  /* 0x0000000000042947 */ /* 0x000fea0003800000 */
[----:B------:R0:W5:Y:S02]  /*f1d0*/  LDG.E.U8 R6, desc[UR18][R4.64+0x1] ;  /* 0x0000011204067981 */ /* 0x000164000c1e1100 */
.L_x_40:
[----:B------:R-:W-:Y:S05]  /*f1e0*/  BSYNC B1 ;  /* 0x0000000000017941 */ /* 0x000fea0003800000 */
.L_x_39:
[----:B-----5:R-:W-:Y:S01]  /*f1f0*/  LOP3.LUT R6, R6, 0xff, RZ, 0xc0, !PT ;  /* 0x000000ff06067812 */ /* 0x020fe200078ec0ff */
[----:B------:R-:W-:Y:S01]  /*f200*/  BSSY B1, `(.L_x_41) ;  /* 0x000000b000017945 */ /* 0x000fe20003800000 */
[----:B------:R-:W-:Y:S02]  /*f210*/  ISETP.LT.OR P3, PT, R0, 0x9, !P0 ;  /* 0x000000090000780c */ /* 0x000fe40004761670 */
[----:B------:R-:W-:-:S05]  /*f220*/  F2FP.F16.E5M2.UNPACK_B R6, R6 ;  /* 0x00000006ff06723e */ /* 0x000fca00020004ff */
[----:B------:R-:W-:-:S05]  /*f230*/  HADD2.F32 R6, -RZ, R6.H0_H0 ;  /* 0x20000006ff067230 */ /* 0x000fca0000004100 */
[----:B------:R-:W-:-:S04]  /*f240*/  FMUL R6, R6, UR21 ;  /* 0x0000001506067c20 */ /* 0x000fc80008400000 */
[--C-:B------:R-:W-:Y:S01]  /*f250*/  FFMA R7, R7, UR20, R6.reuse ;  /* 0x0000001407077c23 */ /* 0x100fe20008000006 */
[----:B------:R-:W-:-:S04]  /*f260*/  PRMT R6, RZ, 0x7610, R6 ;  /* 0x00007610ff067816 */ /* 0x000fc80000000006 */
[----:B------:R-:W-:-:S05]  /*f270*/  F2FP.SATFINITE.E5M2.F32.PACK_AB_MERGE_C R7, RZ, R7, RZ ;  /* 0x00000007ff07723e */ /* 0x000fca00048060ff */
[----:B------:R0:W-:Y:S01]  /*f280*/  @!P2 STG.E.U8 desc[UR18][R24.64+0x1], R7 ;  /* 0x000001071800a986 */ /* 0x0001e2000c101112 */
[----:B------:R-:W-:Y:S05]  /*f290*/  @P3 BRA `(.L_x_42) ;  /* 0x0000000000043947 */ /* 0x000fea0003800000 */
[----:B------:R0:W5:Y:S02]  /*f2a0*/  LDG.E.U8 R6, desc[UR18][R30.64+0x8] ;  /* 0x000008121e067981 */ /* 0x000164000c1e1100 */
.L_x_42:
[----:B------:R-:W-:Y:S05]  /*f2b0*/  BSYNC B1 ;  /* 0x0000000000017941 */ /* 0x000fea0003800000 */
.L_x_41:
        /* <DEDUP_REMOVED lines=12> */
.L_x_44:
[----:B------:R-:W-:Y:S05]  /*f380*/  BSYNC B1 ;  /* 0x0000000000017941 */ /* 0x000fea0003800000 */
.L_x_43:
        /* <DEDUP_REMOVED lines=12> */
.L_x_46:
[----:B------:R-:W-:Y:S05]  /*f450*/  BSYNC B1 ;  /* 0x0000000000017941 */ /* 0x000fea0003800000 */
.L_x_45:
        /* <DEDUP_REMOVED lines=12> */
.L_x_48:
[----:B------:R-:W-:Y:S05]  /*f520*/  BSYNC B1 ;  /* 0x0000000000017941 */ /* 0x000fea0003800000 */
.L_x_47:
        /* <DEDUP_REMOVED lines=12> */
.L_x_50:
[----:B------:R-:W-:Y:S05]  /*f5f0*/  BSYNC B1 ;  /* 0x0000000000017941 */ /* 0x000fea0003800000 */
.L_x_49:
        /* <DEDUP_REMOVED lines=12> */
.L_x_52:
[----:B------:R-:W-:Y:S05]  /*f6c0*/  BSYNC B1 ;  /* 0x0000000000017941 */ /* 0x000fea0003800000 */
.L_x_51:
        /* <DEDUP_REMOVED lines=12> */
.L_x_54:
[----:B------:R-:W-:Y:S05]  /*f790*/  BSYNC B1 ;  /* 0x0000000000017941 */ /* 0x000fea0003800000 */
.L_x_53:
        /* <DEDUP_REMOVED lines=12> */
.L_x_56:
[----:B------:R-:W-:Y:S05]  /*f860*/  BSYNC B1 ;  /* 0x0000000000017941 */ /* 0x000fea0003800000 */
.L_x_55:
        /* <DEDUP_REMOVED lines=12> */
.L_x_58:
[----:B------:R-:W-:Y:S05]  /*f930*/  BSYNC B1 ;  /* 0x0000000000017941 */ /* 0x000fea0003800000 */
.L_x_57:
        /* <DEDUP_REMOVED lines=12> */
.L_x_60:
[----:B------:R-:W-:Y:S05]  /*fa00*/  BSYNC B1 ;  /* 0x0000000000017941 */ /* 0x000fea0003800000 */
.L_x_59:
        /* <DEDUP_REMOVED lines=12> */
.L_x_62:
[----:B------:R-:W-:Y:S05]  /*fad0*/  BSYNC B1 ;  /* 0x0000000000017941 */ /* 0x000fea0003800000 */
.L_x_61:
        /* <DEDUP_REMOVED lines=12> */
.L_x_64:
[----:B------:R-:W-:Y:S05]  /*fba0*/  BSYNC B1 ;  /* 0x0000000000017941 */ /* 0x000fea0003800000 */
.L_x_63:
        /* <DEDUP_REMOVED lines=12> */
.L_x_66:
[----:B------:R-:W-:Y:S05]  /*fc70*/  BSYNC B1 ;  /* 0x0000000000017941 */ /* 0x000fea0003800000 */
.L_x_65:
        /* <DEDUP_REMOVED lines=12> */
.L_x_68:
[----:B------:R-:W-:Y:S05]  /*fd40*/  BSYNC B1 ;  /* 0x0000000000017941 */ /* 0x000fea0003800000 */
.L_x_67:
        /* <DEDUP_REMOVED lines=12> */
.L_x_70:
[----:B------:R-:W-:Y:S05]  /*fe10*/  BSYNC B1 ;  /* 0x0000000000017941 */ /* 0x000fea0003800000 */
.L_x_69:
        /* <DEDUP_REMOVED lines=12> */
.L_x_72:
[----:B------:R-:W-:Y:S05]  /*fee0*/  BSYNC B1 ;  /* 0x0000000000017941 */ /* 0x000fea0003800000 */
.L_x_71:
        /* <DEDUP_REMOVED lines=12> */
.L_x_74:
[----:B------:R-:W-:Y:S05]  /*ffb0*/  BSYNC B1 ;  /* 0x0000000000017941 */ /* 0x000fea0003800000 */
.L_x_73:
        /* <DEDUP_REMOVED lines=12> */
.L_x_76:
[----:B------:R-:W-:Y:S05]  /*10080*/  BSYNC B1 ;  /* 0x0000000000017941 */ /* 0x000fea0003800000 */
.L_x_75:
        /* <DEDUP_REMOVED lines=12> */
.L_x_78:
[----:B------:R-:W-:Y:S05]  /*10150*/  BSYNC B1 ;  /* 0x0000000000017941 */ /* 0x000fea0003800000 */
.L_x_77:
        /* <DEDUP_REMOVED lines=12> */
.L_x_80:
[----:B------:R-:W-:Y:S05]  /*10220*/  BSYNC B1 ;  /* 0x0000000000017941 */ /* 0x000fea0003800000 */
.L_x_79:
        /* <DEDUP_REMOVED lines=12> */
.L_x_82:
[----:B------:R-:W-:Y:S05]  /*102f0*/  BSYNC B1 ;  /* 0x0000000000017941 */ /* 0x000fea0003800000 */
.L_x_81:
        /* <DEDUP_REMOVED lines=12> */
.L_x_84:
[----:B------:R-:W-:Y:S05]  /*103c0*/  BSYNC B1 ;  /* 0x0000000000017941 */ /* 0x000fea0003800000 */
.L_x_83:
        /* <DEDUP_REMOVED lines=12> */
.L_x_86:
[----:B------:R-:W-:Y:S05]  /*10490*/  BSYNC B1 ;  /* 0x0000000000017941 */ /* 0x000fea0003800000 */
.L_x_85:
        /* <DEDUP_REMOVED lines=12> */
.L_x_88:
[----:B------:R-:W-:Y:S05]  /*10560*/  BSYNC B1 ;  /* 0x0000000000017941 */ /* 0x000fea0003800000 */
.L_x_87:
        /* <DEDUP_REMOVED lines=12> */
.L_x_90:
[----:B------:R-:W-:Y:S05]  /*10630*/  BSYNC B1 ;  /* 0x0000000000017941 */ /* 0x000fea0003800000 */
.L_x_89:
        /* <DEDUP_REMOVED lines=12> */
.L_x_92:
[----:B------:R-:W-:Y:S05]  /*10700*/  BSYNC B1 ;  /* 0x0000000000017941 */ /* 0x000fea0003800000 */
.L_x_91:
        /* <DEDUP_REMOVED lines=12> */
.L_x_94:
[----:B------:R-:W-:Y:S05]  /*107d0*/  BSYNC B1 ;  /* 0x0000000000017941 */ /* 0x000fea0003800000 */
.L_x_93:
        /* <DEDUP_REMOVED lines=12> */
.L_x_96:
[----:B------:R-:W-:Y:S05]  /*108a0*/  BSYNC B1 ;  /* 0x0000000000017941 */ /* 0x000fea0003800000 */
.L_x_95:
        /* <DEDUP_REMOVED lines=12> */
.L_x_98:
[----:B------:R-:W-:Y:S05]  /*10970*/  BSYNC B1 ;  /* 0x0000000000017941 */ /* 0x000fea0003800000 */
.L_x_97:
        /* <DEDUP_REMOVED lines=12> */
.L_x_100:
[----:B------:R-:W-:Y:S05]  /*10a40*/  BSYNC B1 ;  /* 0x0000000000017941 */ /* 0x000fea0003800000 */
.L_x_99:
        /* <DEDUP_REMOVED lines=12> */
.L_x_102:
[----:B------:R-:W-:Y:S05]  /*10b10*/  BSYNC B1 ;  /* 0x0000000000017941 */ /* 0x000fea0003800000 */
.L_x_101:
        /* <DEDUP_REMOVED lines=12> */
.L_x_104:
[----:B------:R-:W-:Y:S05]  /*10be0*/  BSYNC B1 ;  /* 0x0000000000017941 */ /* 0x000fea0003800000 */
.L_x_103:
        /* <DEDUP_REMOVED lines=12> */
.L_x_106:
[----:B------:R-:W-:Y:S05]  /*10cb0*/  BSYNC B1 ;  /* 0x0000000000017941 */ /* 0x000fea0003800000 */
.L_x_105:
        /* <DEDUP_REMOVED lines=12> */
.L_x_108:
[----:B------:R-:W-:Y:S05]  /*10d80*/  BSYNC B1 ;  /* 0x0000000000017941 */ /* 0x000fea0003800000 */
.L_x_107:
        /* <DEDUP_REMOVED lines=12> */
.L_x_110:
[----:B------:R-:W-:Y:S05]  /*10e50*/  BSYNC B1 ;  /* 0x0000000000017941 */ /* 0x000fea0003800000 */
.L_x_109:
        /* <DEDUP_REMOVED lines=12> */
.L_x_112:
[----:B------:R-:W-:Y:S05]  /*10f20*/  BSYNC B1 ;  /* 0x0000000000017941 */ /* 0x000fea0003800000 */
.L_x_111:
        /* <DEDUP_REMOVED lines=12> */
.L_x_114:
[----:B------:R-:W-:Y:S05]  /*10ff0*/  BSYNC B1 ;  /* 0x0000000000017941 */ /* 0x000fea0003800000 */
.L_x_113:
[----:B-----5:R-:W-:Y:S01]  /*11000*/  LOP3.LUT R6, R6, 0xff, RZ, 0xc0, !PT ;  /* 0x000000ff06067812 */ /* 0x020fe200078ec0ff */
[----:B------:R-:W-:Y:S01]  /*11010*/  BSSY B1, `(.L_x_115) ;  /* 0x000000b000017945 */ /* 0x000fe20003800000 */
[----:B------:R-:W-:Y:S02]  /*11020*/  ISETP.LT.OR P2, PT, R0, 0x52, !P0 ;  /* 0x000000520000780c */ /* 0x000fe40004741670 */
[----:B------:R-:W-:-:S05]  /*11030*/  F2FP.F16.E5M2.UNPACK_B R6, R6 ;  /* 0x00000006ff06723e */ /* 0x000fca00020004ff */
[----:B------:R-:W-:-:S05]  /*11040*/  HADD2.F32 R6, -RZ, R6.H0_H0 ;  /* 0x20000006ff067230 */ /* 0x000fca0000004100 */
[----:B------:R-:W-:-:S04]  /*11050*/  FMUL R6, R6, UR21 ;  /* 0x0000001506067c20 */ /* 0x000fc80008400000 */
[----:B------:R-:W-:-:S05]  /*11060*/  FFMA R6, R172, UR20, R6 ;  /* 0x00000014ac067c23 */ /* 0x000fca0008000006 */
[----:B0-----:R-:W-:Y:S02]  /*11070*/  F2FP.SATFINITE.E5M2.F32.PACK_AB_MERGE_C R7, RZ, R6, RZ ;  /* 0x00000006ff07723e */ /* 0x001fe400048060ff */
[----:B------:R-:W-:-:S03]  /*11080*/  PRMT R6, RZ, 0x7610, R6 ;  /* 0x00007610ff067816 */ /* 0x000fc60000000006 */
[----:B------:R0:W-:Y:S01]  /*11090*/  @!P3 STG.E.U8 desc[UR18][R2.64+0x50], R7 ;  /* 0x000050070200b986 */ /* 0x0001e2000c101112 */
[----:B------:R-:W-:Y:S05]  /*110a0*/  @P2 BRA `(.L_x_116) ;  /* 0x0000000000042947 */ /* 0x000fea0003800000 */
[----:B------:R0:W5:Y:S02]  /*110b0*/  LDG.E.U8 R6, desc[UR18][R30.64+0x51] ;  /* 0x000051121e067981 */ /* 0x000164000c1e1100 */
.L_x_116:
[----:B------:R-:W-:Y:S05]  /*110c0*/  BSYNC B1 ;  /* 0x0000000000017941 */ /* 0x000fea0003800000 */
.L_x_115:
        /* <DEDUP_REMOVED lines=12> */
.L_x_118:
[----:B------:R-:W-:Y:S05]  /*11190*/  BSYNC B1 ;  /* 0x0000000000017941 */ /* 0x000fea0003800000 */
.L_x_117:
        /* <DEDUP_REMOVED lines=12> */
.L_x_120:
[----:B------:R-:W-:Y:S05]  /*11260*/  BSYNC B1 ;  /* 0x0000000000017941 */ /* 0x000fea0003800000 */
.L_x_119:
        /* <DEDUP_REMOVED lines=12> */
.L_x_122:
[----:B------:R-:W-:Y:S05]  /*11330*/  BSYNC B1 ;  /* 0x0000000000017941 */ /* 0x000fea0003800000 */
.L_x_121:
[----:B-----5:R-:W-:Y:S01]  /*11340*/  LOP3.LUT R6, R6, 0xff, RZ, 0xc0, !PT ;  /* 0x000000ff06067812 */ /* 0x020fe200078ec0ff */
[----:B------:R-:W-:Y:S01]  /*11350*/  BSSY B1, `(.L_x_123) ;  /* 0x000000b000017945 */ /* 0x000fe20003800000 */
[----:B------:R-:W-:Y:S02]  /*11360*/  ISETP.LT.OR P2, PT, R0, 0x5a, !P0 ;  /* 0x0000005a0000780c */ /* 0x000fe40004741670 */
[----:B------:R-:W-:-:S05]  /*11370*/  F2FP.F16.E5M2.UNPACK_B R6, R6 ;  /* 0x00000006ff06723e */ /* 0x000fca00020004ff */
[----:B------:R-:W-:-:S05]  /*11380*/  HADD2.F32 R6, -RZ, R6.H0_H0 ;  /* 0x20000006ff067230 */ /* 0x000fca0000004100 */
[----:B0-----:R-:W-:Y:S01]  /*11390*/  FMUL R7, R6, UR21 ;  /* 0x0000001506077c20 */ /* 0x001fe20008400000 */
[----:B------:R-:W-:-:S03]  /*113a0*/  PRMT R6, RZ, 0x7610, R6 ;  /* 0x00007610ff067816 */ /* 0x000fc60000000006 */
[----:B------:R-:W-:-:S05]  /*113b0*/  FFMA R7, R176, UR20, R7 ;  /* 0x00000014b0077c23 */ /* 0x000fca0008000007 */
[----:B------:R-:W-:-:S05]  /*113c0*/  F2FP.SATFINITE.E5M2.F32.PACK_AB_MERGE_C R7, RZ, R7, RZ ;  /* 0x00000007ff07723e */ /* 0x000fca00048060ff */
[----:B------:R0:W-:Y:S01]  /*113d0*/  @!P3 STG.E.U8 desc[UR18][R2.64+0x58], R7 ;  /* 0x000058070200b986 */ /* 0x0001e2000c101112 */
[----:B------:R-:W-:Y:S05]  /*113e0*/  @P2 BRA `(.L_x_124) ;  /* 0x0000000000042947 */ /* 0x000fea0003800000 */
[----:B------:R0:W5:Y:S02]  /*113f0*/  LDG.E.U8 R6, desc[UR18][R30.64+0x59] ;  /* 0x000059121e067981 */ /* 0x000164000c1e1100 */
.L_x_124:
[----:B------:R-:W-:Y:S05]  /*11400*/  BSYNC B1 ;  /* 0x0000000000017941 */ /* 0x000fea0003800000 */
.L_x_123:
        /* <DEDUP_REMOVED lines=12> */
.L_x_126:
[----:B------:R-:W-:Y:S05]  /*114d0*/  BSYNC B1 ;  /* 0x0000000000017941 */ /* 0x000fea0003800000 */
.L_x_125:
        /* <DEDUP_REMOVED lines=12> */
.L_x_128:
[----:B------:R-:W-:Y:S05]  /*115a0*/  BSYNC B1 ;  /* 0x0000000000017941 */ /* 0x000fea0003800000 */
.L_x_127:
        /* <DEDUP_REMOVED lines=12> */
.L_x_130:
[----:B------:R-:W-:Y:S05]  /*11670*/  BSYNC B1 ;  /* 0x0000000000017941 */ /* 0x000fea0003800000 */
.L_x_129:
        /* <DEDUP_REMOVED lines=12> */
.L_x_132:
[----:B------:R-:W-:Y:S05]  /*11740*/  BSYNC B1 ;  /* 0x0000000000017941 */ /* 0x000fea0003800000 */
.L_x_131:
        /* <DEDUP_REMOVED lines=12> */
.L_x_134:
[----:B------:R-:W-:Y:S05]  /*11810*/  BSYNC B1 ;  /* 0x0000000000017941 */ /* 0x000fea0003800000 */
.L_x_133:
        /* <DEDUP_REMOVED lines=12> */
.L_x_136:
[----:B------:R-:W-:Y:S05]  /*118e0*/  BSYNC B1 ;  /* 0x0000000000017941 */ /* 0x000fea0003800000 */
.L_x_135:
        /* <DEDUP_REMOVED lines=12> */
.L_x_138:
[----:B------:R-:W-:Y:S05]  /*119b0*/  BSYNC B1 ;  /* 0x0000000000017941 */ /* 0x000fea0003800000 */
.L_x_137:
        /* <DEDUP_REMOVED lines=12> */
.L_x_140:
[----:B------:R-:W-:Y:S05]  /*11a80*/  BSYNC B1 ;  /* 0x0000000000017941 */ /* 0x000fea0003800000 */
.L_x_139:
        /* <DEDUP_REMOVED lines=12> */
.L_x_142:
[----:B------:R-:W-:Y:S05]  /*11b50*/  BSYNC B1 ;  /* 0x0000000000017941 */ /* 0x000fea0003800000 */
.L_x_141:
        /* <DEDUP_REMOVED lines=12> */
.L_x_144:
[----:B------:R-:W-:Y:S05]  /*11c20*/  BSYNC B1 ;  /* 0x0000000000017941 */ /* 0x000fea0003800000 */
.L_x_143:
        /* <DEDUP_REMOVED lines=12> */
.L_x_146:
[----:B------:R-:W-:Y:S05]  /*11cf0*/  BSYNC B1 ;  /* 0x0000000000017941 */ /* 0x000fea0003800000 */
.L_x_145:
        /* <DEDUP_REMOVED lines=12> */
.L_x_148:
[----:B------:R-:W-:Y:S05]  /*11dc0*/  BSYNC B1 ;  /* 0x0000000000017941 */ /* 0x000fea0003800000 */
.L_x_147:
        /* <DEDUP_REMOVED lines=12> */
.L_x_150:
[----:B------:R-:W-:Y:S05]  /*11e90*/  BSYNC B1 ;  /* 0x0000000000017941 */ /* 0x000fea0003800000 */
.L_x_149:
        /* <DEDUP_REMOVED lines=12> */
.L_x_152:
[----:B------:R-:W-:Y:S05]  /*11f60*/  BSYNC B1 ;  /* 0x0000000000017941 */ /* 0x000fea0003800000 */
.L_x_151:
        /* <DEDUP_REMOVED lines=12> */
.L_x_154:
[----:B------:R-:W-:Y:S05]  /*12030*/  BSYNC B1 ;  /* 0x0000000000017941 */ /* 0x000fea0003800000 */
.L_x_153:
        /* <DEDUP_REMOVED lines=12> */
.L_x_156:
[----:B------:R-:W-:Y:S05]  /*12100*/  BSYNC B1 ;  /* 0x0000000000017941 */ /* 0x000fea0003800000 */
.L_x_155:
        /* <DEDUP_REMOVED lines=12> */
.L_x_158:
[----:B------:R-:W-:Y:S05]  /*121d0*/  BSYNC B1 ;  /* 0x0000000000017941 */ /* 0x000fea0003800000 */
.L_x_157:
        /* <DEDUP_REMOVED lines=12> */
.L_x_160:
[----:B------:R-:W-:Y:S05]  /*122a0*/  BSYNC B1 ;  /* 0x0000000000017941 */ /* 0x000fea0003800000 */
.L_x_159:
        /* <DEDUP_REMOVED lines=12> */
.L_x_162:
[----:B------:R-:W-:Y:S05]  /*12370*/  BSYNC B1 ;  /* 0x0000000000017941 */ /* 0x000fea0003800000 */
.L_x_161:
        /* <DEDUP_REMOVED lines=12> */
.L_x_164:
[----:B------:R-:W-:Y:S05]  /*12440*/  BSYNC B1 ;  /* 0x0000000000017941 */ /* 0x000fea0003800000 */
.L_x_163:
        /* <DEDUP_REMOVED lines=12> */
.L_x_166:
[----:B------:R-:W-:Y:S05]  /*12510*/  BSYNC B1 ;  /* 0x0000000000017941 */ /* 0x000fea0003800000 */
.L_x_165:
        /* <DEDUP_REMOVED lines=12> */
.L_x_168:
[----:B------:R-:W-:Y:S05]  /*125e0*/  BSYNC B1 ;  /* 0x0000000000017941 */ /* 0x000fea0003800000 */
.L_x_167:
        /* <DEDUP_REMOVED lines=12> */
.L_x_170:
[----:B------:R-:W-:Y:S05]  /*126b0*/  BSYNC B1 ;  /* 0x0000000000017941 */ /* 0x000fea0003800000 */
.L_x_169:
        /* <DEDUP_REMOVED lines=12> */
.L_x_172:
[----:B------:R-:W-:Y:S05]  /*12780*/  BSYNC B1 ;  /* 0x0000000000017941 */ /* 0x000fea0003800000 */
.L_x_171:
        /* <DEDUP_REMOVED lines=12> */
.L_x_174:
[----:B------:R-:W-:Y:S05]  /*12850*/  BSYNC B1 ;  /* 0x0000000000017941 */ /* 0x000fea0003800000 */
.L_x_173:
        /* <DEDUP_REMOVED lines=12> */
.L_x_176:
[----:B------:R-:W-:Y:S05]  /*12920*/  BSYNC B1 ;  /* 0x0000000000017941 */ /* 0x000fea0003800000 */
.L_x_175:
        /* <DEDUP_REMOVED lines=12> */
.L_x_178:
[----:B------:R-:W-:Y:S05]  /*129f0*/  BSYNC B1 ;  /* 0x0000000000017941 */ /* 0x000fea0003800000 */
.L_x_177:
        /* <DEDUP_REMOVED lines=12> */
.L_x_180:
[----:B------:R-:W-:Y:S05]  /*12ac0*/  BSYNC B1 ;  /* 0x0000000000017941 */ /* 0x000fea0003800000 */
.L_x_179:
        /* <DEDUP_REMOVED lines=12> */
.L_x_182:
[----:B------:R-:W-:Y:S05]  /*12b90*/  BSYNC B1 ;  /* 0x0000000000017941 */ /* 0x000fea0003800000 */
.L_x_181:
        /* <DEDUP_REMOVED lines=12> */
.L_x_184:
[----:B------:R-:W-:Y:S05]  /*12c60*/  BSYNC B1 ;  /* 0x0000000000017941 */ /* 0x000fea0003800000 */
.L_x_183:
        /* <DEDUP_REMOVED lines=12> */
.L_x_186:
[----:B------:R-:W-:Y:S05]  /*12d30*/  BSYNC B1 ;  /* 0x0000000000017941 */ /* 0x000fea0003800000 */
.L_x_185:
        /* <DEDUP_REMOVED lines=12> */
.L_x_188:
[----:B------:R-:W-:Y:S05]  /*12e00*/  BSYNC B1 ;  /* 0x0000000000017941 */ /* 0x000fea0003800000 */
.L_x_187:
        /* <DEDUP_REMOVED lines=12> */
.L_x_190:
[----:B------:R-:W-:Y:S05]  /*12ed0*/  BSYNC B1 ;  /* 0x0000000000017941 */ /* 0x000fea0003800000 */
.L_x_189:
        /* <DEDUP_REMOVED lines=12> */
.L_x_192:
[----:B------:R-:W-:Y:S05]  /*12fa0*/  BSYNC B1 ;  /* 0x0000000000017941 */ /* 0x000fea0003800000 */
.L_x_191:
        /* <DEDUP_REMOVED lines=12> */
.L_x_194:
[----:B------:R-:W-:Y:S05]  /*13070*/  BSYNC B1 ;  /* 0x0000000000017941 */ /* 0x000fea0003800000 */
.L_x_193:
        /* <DEDUP_REMOVED lines=12> */
.L_x_196:
[----:B------:R-:W-:Y:S05]  /*13140*/  BSYNC B1 ;  /* 0x0000000000017941 */ /* 0x000fea0003800000 */
.L_x_195:
        /* <DEDUP_REMOVED lines=12> */
.L_x_198:
[----:B------:R-:W-:Y:S05]  /*13210*/  BSYNC B1 ;  /* 0x0000000000017941 */ /* 0x000fea0003800000 */
.L_x_197:
        /* <DEDUP_REMOVED lines=12> */
.L_x_200:
[----:B------:R-:W-:Y:S05]  /*132e0*/  BSYNC B1 ;  /* 0x0000000000017941 */ /* 0x000fea0003800000 */
.L_x_199:
        /* <DEDUP_REMOVED lines=12> */
.L_x_202:
[----:B------:R-:W-:Y:S05]  /*133b0*/  BSYNC B1 ;  /* 0x0000000000017941 */ /* 0x000fea0003800000 */
.L_x_201:
        /* <DEDUP_REMOVED lines=12> */
.L_x_204:
[----:B------:R-:W-:Y:S05]  /*13480*/  BSYNC B1 ;  /* 0x0000000000017941 */ /* 0x000fea0003800000 */
.L_x_203:
        /* <DEDUP_REMOVED lines=12> */
.L_x_206:
[----:B------:R-:W-:Y:S05]  /*13550*/  BSYNC B1 ;  /* 0x0000000000017941 */ /* 0x000fea0003800000 */
.L_x_205:
        /* <DEDUP_REMOVED lines=12> */
.L_x_208:
[----:B------:R-:W-:Y:S05]  /*13620*/  BSYNC B1 ;  /* 0x0000000000017941 */ /* 0x000fea0003800000 */
.L_x_207:
        /* <DEDUP_REMOVED lines=12> */
.L_x_210:
[----:B------:R-:W-:Y:S05]  /*136f0*/  BSYNC B1 ;  /* 0x0000000000017941 */ /* 0x000fea0003800000 */
.L_x_209:
        /* <DEDUP_REMOVED lines=12> */
.L_x_212:
[----:B------:R-:W-:Y:S05]  /*137c0*/  BSYNC B1 ;  /* 0x0000000000017941 */ /* 0x000fea0003800000 */
.L_x_211:
        /* <DEDUP_REMOVED lines=12> */
.L_x_214:
[----:B------:R-:W-:Y:S05]  /*13890*/  BSYNC B1 ;  /* 0x0000000000017941 */ /* 0x000fea0003800000 */
.L_x_213:
        /* <DEDUP_REMOVED lines=12> */
.L_x_216:
[----:B------:R-:W-:Y:S05]  /*13960*/  BSYNC B1 ;  /* 0x0000000000017941 */ /* 0x000fea0003800000 */
.L_x_215:
        /* <DEDUP_REMOVED lines=12> */
.L_x_218:
[----:B------:R-:W-:Y:S05]  /*13a30*/  BSYNC B1 ;  /* 0x0000000000017941 */ /* 0x000fea0003800000 */
.L_x_217:
        /* <DEDUP_REMOVED lines=12> */
.L_x_220:
[----:B------:R-:W-:Y:S05]  /*13b00*/  BSYNC B1 ;  /* 0x0000000000017941 */ /* 0x000fea0003800000 */
.L_x_219:
        /* <DEDUP_REMOVED lines=12> */
.L_x_222:
[----:B------:R-:W-:Y:S05]  /*13bd0*/  BSYNC B1 ;  /* 0x0000000000017941 */ /* 0x000fea0003800000 */
.L_x_221:
        /* <DEDUP_REMOVED lines=12> */
.L_x_224:
[----:B------:R-:W-:Y:S05]  /*13ca0*/  BSYNC B1 ;  /* 0x0000000000017941 */ /* 0x000fea0003800000 */
.L_x_223:
        /* <DEDUP_REMOVED lines=12> */
.L_x_226:
[----:B------:R-:W-:Y:S05]  /*13d70*/  BSYNC B1 ;  /* 0x0000000000017941 */ /* 0x000fea0003800000 */
.L_x_225:
        /* <DEDUP_REMOVED lines=12> */
.L_x_228:
[----:B------:R-:W-:Y:S05]  /*13e40*/  BSYNC B1 ;  /* 0x0000000000017941 */ /* 0x000fea0003800000 */
.L_x_227:
        /* <DEDUP_REMOVED lines=12> */
.L_x_230:
[----:B------:R-:W-:Y:S05]  /*13f10*/  BSYNC B1 ;  /* 0x0000000000017941 */ /* 0x000fea0003800000 */
.L_x_229:
        /* <DEDUP_REMOVED lines=12> */
.L_x_232:
[----:B------:R-:W-:Y:S05]  /*13fe0*/  BSYNC B1 ;  /* 0x0000000000017941 */ /* 0x000fea0003800000 */
.L_x_231:
        /* <DEDUP_REMOVED lines=12> */
.L_x_234:
[----:B------:R-:W-:Y:S05]  /*140b0*/  BSYNC B1 ;  /* 0x0000000000017941 */ /* 0x000fea0003800000 */
.L_x_233:
        /* <DEDUP_REMOVED lines=12> */
.L_x_236:
[----:B------:R-:W-:Y:S05]  /*14180*/  BSYNC B1 ;  /* 0x0000000000017941 */ /* 0x000fea0003800000 */
.L_x_235:
        /* <DEDUP_REMOVED lines=12> */
.L_x_238:
[----:B------:R-:W-:Y:S05]  /*14250*/  BSYNC B1 ;  /* 0x0000000000017941 */ /* 0x000fea0003800000 */
.L_x_237:
        /* <DEDUP_REMOVED lines=12> */
.L_x_240:
[----:B------:R-:W-:Y:S05]  /*14320*/  BSYNC B1 ;  /* 0x0000000000017941 */ /* 0x000fea0003800000 */
.L_x_239:
        /* <DEDUP_REMOVED lines=12> */
.L_x_242:
[----:B------:R-:W-:Y:S05]  /*143f0*/  BSYNC B1 ;  /* 0x0000000000017941 */ /* 0x000fea0003800000 */
.L_x_241:
        /* <DEDUP_REMOVED lines=12> */
.L_x_244:
[----:B------:R-:W-:Y:S05]  /*144c0*/  BSYNC B1 ;  /* 0x0000000000017941 */ /* 0x000fea0003800000 */
.L_x_243:
        /* <DEDUP_REMOVED lines=12> */
.L_x_246:
[----:B------:R-:W-:Y:S05]  /*14590*/  BSYNC B1 ;  /* 0x0000000000017941 */ /* 0x000fea0003800000 */
.L_x_245:
[----:B0-----:R-:W2:Y:S01]  /*145a0*/  LDL.LU R7, [R1+0x200] ;  /* 0x0002000001077983 */ /* 0x001ea20000300800 */
[----:B-----5:R-:W-:Y:S01]  /*145b0*/  LOP3.LUT R6, R6, 0xff, RZ, 0xc0, !PT ;  /* 0x000000ff06067812 */ /* 0x020fe200078ec0ff */
[----:B------:R-:W-:Y:S01]  /*145c0*/  BSSY B1, `(.L_x_247) ;  /* 0x000000b000017945 */ /* 0x000fe20003800000 */
[----:B------:R-:W-:Y:S02]  /*145d0*/  ISETP.LT.OR P2, PT, R0, 0xd2, !P1 ;  /* 0x000000d20000780c */ /* 0x000fe40004f41670 */
[----:B------:R-:W-:-:S05]  /*145e0*/  F2FP.F16.E5M2.UNPACK_B R6, R6 ;  /* 0x00000006ff06723e */ /* 0x000fca00020004ff */
[----:B------:R-:W-:-:S05]  /*145f0*/  HADD2.F32 R6, -RZ, R6.H0_H0 ;  /* 0x20000006ff067230 */ /* 0x000fca0000004100 */
[----:B------:R-:W-:-:S04]  /*14600*/  FMUL R6, R6, UR21 ;  /* 0x0000001506067c20 */ /* 0x000fc80008400000 */
[----:B--2---:R-:W-:-:S05]  /*14610*/  FFMA R6, R7, UR20, R6 ;  /* 0x0000001407067c23 */ /* 0x004fca0008000006 */
[----:B------:R-:W-:Y:S02]  /*14620*/  F2FP.SATFINITE.E5M2.F32.PACK_AB_MERGE_C R7, RZ, R6, RZ ;  /* 0x00000006ff07723e */ /* 0x000fe400048060ff */
[----:B------:R-:W-:-:S03]  /*14630*/  PRMT R6, RZ, 0x7610, R6 ;  /* 0x00007610ff067816 */ /* 0x000fc60000000006 */
[----:B------:R0:W-:Y:S01]  /*14640*/  @!P3 STG.E.U8 desc[UR18][R24.64+0xd0], R7 ;  /* 0x0000d0071800b986 */ /* 0x0001e2000c101112 */
[----:B------:R-:W-:Y:S05]  /*14650*/  @P2 BRA `(.L_x_248) ;  /* 0x0000000000042947 */ /* 0x000fea0003800000 */
[----:B------:R2:W5:Y:S02]  /*14660*/  LDG.E.U8 R6, desc[UR18][R4.64+0xd1] ;  /* 0x0000d11204067981 */ /* 0x000564000c1e1100 */
.L_x_248:
[----:B------:R-:W-:Y:S05]  /*14670*/  BSYNC B1 ;  /* 0x0000000000017941 */ /* 0x000fea0003800000 */
.L_x_247:
[----:B0-----:R-:W3:Y:S01]  /*14680*/  LDL.LU R7, [R1+0x204] ;  /* 0x0002040001077983 */ /* 0x001ee20000300800 */
[----:B-----5:R-:W-:Y:S01]  /*14690*/  LOP3.LUT R6, R6, 0xff, RZ, 0xc0, !PT ;  /* 0x000000ff06067812 */ /* 0x020fe200078ec0ff */
[----:B------:R-:W-:Y:S01]  /*146a0*/  BSSY B1, `(.L_x_249) ;  /* 0x000000b000017945 */ /* 0x000fe20003800000 */
[----:B------:R-:W-:Y:S02]  /*146b0*/  ISETP.LT.OR P3, PT, R0, 0xd9, !P0 ;  /* 0x000000d90000780c */ /* 0x000fe40004761670 */
[----:B------:R-:W-:-:S05]  /*146c0*/  F2FP.F16.E5M2.UNPACK_B R6, R6 ;  /* 0x00000006ff06723e */ /* 0x000fca00020004ff */
[----:B------:R-:W-:-:S05]  /*146d0*/  HADD2.F32 R6, -RZ, R6.H0_H0 ;  /* 0x20000006ff067230 */ /* 0x000fca0000004100 */
[----:B------:R-:W-:-:S04]  /*146e0*/  FMUL R6, R6, UR21 ;  /* 0x0000001506067c20 */ /* 0x000fc80008400000 */
[----:B---3--:R-:W-:-:S05]  /*146f0*/  FFMA R6, R7, UR20, R6 ;  /* 0x0000001407067c23 */ /* 0x008fca0008000006 */
[----:B------:R-:W-:Y:S02]  /*14700*/  F2FP.SATFINITE.E5M2.F32.PACK_AB_MERGE_C R7, RZ, R6, RZ ;  /* 0x00000006ff07723e */ /* 0x000fe400048060ff */
[----:B------:R-:W-:-:S03]  /*14710*/  PRMT R6, RZ, 0x7610, R6 ;  /* 0x00007610ff067816 */ /* 0x000fc60000000006 */
[----:B------:R0:W-:Y:S01]  /*14720*/  @!P2 STG.E.U8 desc[UR18][R24.64+0xd1], R7 ;  /* 0x0000d1071800a986 */ /* 0x0001e2000c101112 */
[----:B------:R-:W-:Y:S05]  /*14730*/  @P3 BRA `(.L_x_250) ;  /* 0x0000000000043947 */ /* 0x000fea0003800000 */
[----:B------:R3:W5:Y:S02]  /*14740*/  LDG.E.U8 R6, desc[UR18][R30.64+0xd8] ;  /* 0x0000d8121e067981 */ /* 0x000764000c1e1100 */
.L_x_250:
[----:B------:R-:W-:Y:S05]  /*14750*/  BSYNC B1 ;  /* 0x0000000000017941 */ /* 0x000fea0003800000 */
.L_x_249:
        /* <DEDUP_REMOVED lines=13> */
.L_x_252:
[----:B------:R-:W-:Y:S05]  /*14830*/  BSYNC B1 ;  /* 0x0000000000017941 */ /* 0x000fea0003800000 */
.L_x_251:
        /* <DEDUP_REMOVED lines=13> */
.L_x_254:
[----:B------:R-:W-:Y:S05]  /*14910*/  BSYNC B1 ;  /* 0x0000000000017941 */ /* 0x000fea0003800000 */
.L_x_253:
        /* <DEDUP_REMOVED lines=13> */
.L_x_256:
[----:B------:R-:W-:Y:S05]  /*149f0*/  BSYNC B1 ;  /* 0x0000000000017941 */ /* 0x000fea0003800000 */
.L_x_255:
        /* <DEDUP_REMOVED lines=13> */
.L_x_258:
[----:B------:R-:W-:Y:S05]  /*14ad0*/  BSYNC B1 ;  /* 0x0000000000017941 */ /* 0x000fea0003800000 */
.L_x_257:
        /* <DEDUP_REMOVED lines=13> */
.L_x_260:
[----:B------:R-:W-:Y:S05]  /*14bb0*/  BSYNC B1 ;  /* 0x0000000000017941 */ /* 0x000fea0003800000 */
.L_x_259:
        /* <DEDUP_REMOVED lines=13> */
.L_x_262:
[----:B------:R-:W-:Y:S05]  /*14c90*/  BSYNC B1 ;  /* 0x0000000000017941 */ /* 0x000fea0003800000 */
.L_x_261:
        /* <DEDUP_REMOVED lines=13> */
.L_x_264:
[----:B------:R-:W-:Y:S05]  /*14d70*/  BSYNC B1 ;  /* 0x0000000000017941 */ /* 0x000fea0003800000 */
.L_x_263:
        /* <DEDUP_REMOVED lines=13> */
.L_x_266:
[----:B------:R-:W-:Y:S05]  /*14e50*/  BSYNC B1 ;  /* 0x0000000000017941 */ /* 0x000fea0003800000 */
.L_x_265:
        /* <DEDUP_REMOVED lines=13> */
.L_x_268:
[----:B------:R-:W-:Y:S05]  /*14f30*/  BSYNC B1 ;  /* 0x0000000000017941 */ /* 0x000fea0003800000 */
.L_x_267:
        /* <DEDUP_REMOVED lines=13> */
.L_x_270:
[----:B------:R-:W-:Y:S05]  /*15010*/  BSYNC B1 ;  /* 0x0000000000017941 */ /* 0x000fea0003800000 */
.L_x_269:
        /* <DEDUP_REMOVED lines=13> */
.L_x_272:
[----:B------:R-:W-:Y:S05]  /*150f0*/  BSYNC B1 ;  /* 0x0000000000017941 */ /* 0x000fea0003800000 */
.L_x_271:
        /* <DEDUP_REMOVED lines=13> */
.L_x_274:
[----:B------:R-:W-:Y:S05]  /*151d0*/  BSYNC B1 ;  /* 0x0000000000017941 */ /* 0x000fea0003800000 */
.L_x_273:
        /* <DEDUP_REMOVED lines=13> */
.L_x_276:
[----:B------:R-:W-:Y:S05]  /*152b0*/  BSYNC B1 ;  /* 0x0000000000017941 */ /* 0x000fea0003800000 */
.L_x_275:
        /* <DEDUP_REMOVED lines=13> */
.L_x_278:
[----:B------:R-:W-:Y:S05]  /*15390*/  BSYNC B1 ;  /* 0x0000000000017941 */ /* 0x000fea0003800000 */
.L_x_277:
        /* <DEDUP_REMOVED lines=13> */
.L_x_280:
[----:B------:R-:W-:Y:S05]  /*15470*/  BSYNC B1 ;  /* 0x0000000000017941 */ /* 0x000fea0003800000 */
.L_x_279:
        /* <DEDUP_REMOVED lines=13> */
.L_x_282:
[----:B------:R-:W-:Y:S05]  /*15550*/  BSYNC B1 ;  /* 0x0000000000017941 */ /* 0x000fea0003800000 */
.L_x_281:
        /* <DEDUP_REMOVED lines=13> */
.L_x_284:
[----:B------:R-:W-:Y:S05]  /*15630*/  BSYNC B1 ;  /* 0x0000000000017941 */ /* 0x000fea0003800000 */
.L_x_283:
        /* <DEDUP_REMOVED lines=13> */
.L_x_286:
[----:B------:R-:W-:Y:S05]  /*15710*/  BSYNC B1 ;  /* 0x0000000000017941 */ /* 0x000fea0003800000 */
.L_x_285:
[----:B0-----:R-:W2:Y:S01]  /*15720*/  LDL.LU R3, [R1+0x250] ;  /* 0x0002500001037983 */ /* 0x001ea20000300800 */
[----:B-----5:R-:W-:Y:S01]  /*15730*/  LOP3.LUT R6, R6, 0xff, RZ, 0xc0, !PT ;  /* 0x000000ff06067812 */ /* 0x020fe200078ec0ff */
[----:B------:R-:W-:Y:S01]  /*15740*/  BSSY B1, `(.L_x_287) ;  /* 0x000000b000017945 */ /* 0x000fe20003800000 */
[----:B------:R-:W-:Y:S02]  /*15750*/  ISETP.LT.OR P1, PT, R0, 0xfa, !P1 ;  /* 0x000000fa0000780c */ /* 0x000fe40004f21670 */
[----:B------:R-:W-:Y:S02]  /*15760*/  F2FP.F16.E5M2.UNPACK_B R6, R6 ;  /* 0x00000006ff06723e */ /* 0x000fe400020004ff */
[----:B------:R-:W-:-:S03]  /*15770*/  PRMT R2, RZ, 0x7610, R2 ;  /* 0x00007610ff027816 */ /* 0x000fc60000000002 */
[----:B------:R-:W-:-:S05]  /*15780*/  HADD2.F32 R6, -RZ, R6.H0_H0 ;  /* 0x20000006ff067230 */ /* 0x000fca0000004100 */
[----:B------:R-:W-:-:S04]  /*15790*/  FMUL R6, R6, UR21 ;  /* 0x0000001506067c20 */ /* 0x000fc80008400000 */
[----:B--2---:R-:W-:-:S05]  /*157a0*/  FFMA R6, R3, UR20, R6 ;  /* 0x0000001403067c23 */ /* 0x004fca0008000006 */
[----:B------:R-:W-:-:S05]  /*157b0*/  F2FP.SATFINITE.E5M2.F32.PACK_AB_MERGE_C R3, RZ, R6, RZ ;  /* 0x00000006ff03723e */ /* 0x000fca00048060ff */
[----:B------:R0:W-:Y:S01]  /*157c0*/  @!P2 STG.E.U8 desc[UR18][R24.64+0xf8], R3 ;  /* 0x0000f8031800a986 */ /* 0x0001e2000c101112 */
[----:B------:R-:W-:Y:S05]  /*157d0*/  @P1 BRA `(.L_x_288) ;  /* 0x0000000000041947 */ /* 0x000fea0003800000 */
[----:B------:R2:W5:Y:S02]  /*157e0*/  LDG.E.U8 R2, desc[UR18][R4.64+0xf9] ;  /* 0x0000f91204027981 */ /* 0x000564000c1e1100 */
.L_x_288:
[----:B------:R-:W-:Y:S05]  /*157f0*/  BSYNC B1 ;  /* 0x0000000000017941 */ /* 0x000fea0003800000 */
.L_x_287:
[----:B------:R-:W2:Y:S01]  /*15800*/  LDL.LU R7, [R1+0x254] ;  /* 0x0002540001077983 */ /* 0x000ea20000300800 */
[----:B-----5:R-:W-:Y:S01]  /*15810*/  LOP3.LUT R2, R2, 0xff, RZ, 0xc0, !PT ;  /* 0x000000ff02027812 */ /* 0x020fe200078ec0ff */
[----:B------:R-:W-:Y:S01]  /*15820*/  BSSY B1, `(.L_x_289) ;  /* 0x0000013000017945 */ /* 0x000fe20003800000 */
[----:B--234-:R-:W-:Y:S02]  /*15830*/  IADD3 R5, P0, R33, 0x80, RZ ;  /* 0x0000008021057810 */ /* 0x01cfe40007f1e0ff */
[----:B------:R-:W-:-:S03]  /*15840*/  F2FP.F16.E5M2.UNPACK_B R2, R2 ;  /* 0x00000002ff02723e */ /* 0x000fc600020004ff */
[----:B0-----:R-:W-:Y:S01]  /*15850*/  IMAD.X R3, RZ, RZ, R35, P0 ;  /* 0x000000ffff037224 */ /* 0x001fe200000e0623 */
[----:B------:R-:W-:Y:S01]  /*15860*/  ISETP.GE.AND P0, PT, R32, 0x81, PT ;  /* 0x000000812000780c */ /* 0x000fe20003f06270 */
[----:B------:R-:W-:Y:S02]  /*15870*/  HADD2.F32 R2, -RZ, R2.H0_H0 ;  /* 0x20000002ff027230 */ /* 0x000fe40000004100 */
[----:B------:R-:W-:Y:S01]  /*15880*/  IMAD R6, R3, UR6, RZ ;  /* 0x0000000603067c24 */ /* 0x000fe2000f8e02ff */
[----:B------:R-:W-:Y:S02]  /*15890*/  ISETP.LT.OR P3, PT, R0, 0x1, !P0 ;  /* 0x000000010000780c */ /* 0x000fe40004761670 */
[----:B------:R-:W-:Y:S01]  /*158a0*/  FMUL R4, R2, UR21 ;  /* 0x0000001502047c20 */ /* 0x000fe20008400000 */
[----:B------:R-:W-:-:S04]  /*158b0*/  IMAD.WIDE.U32 R2, R5, UR6, R36 ;  /* 0x0000000605027c25 */ /* 0x000fc8000f8e0024 */
[----:B------:R-:W-:Y:S01]  /*158c0*/  IMAD R5, R5, UR7, R6 ;  /* 0x0000000705057c24 */ /* 0x000fe2000f8e0206 */
[----:B------:R-:W-:-:S04]  /*158d0*/  IADD3 R2, P2, R2, UR8, RZ ;  /* 0x0000000802027c10 */ /* 0x000fc8000ff5e0ff */
[----:B------:R-:W-:Y:S01]  /*158e0*/  IADD3.X R3, R3, UR9, R5, P2, !PT ;  /* 0x0000000903037c10 */ /* 0x000fe200097fe405 */
[----:B------:R-:W-:-:S05]  /*158f0*/  FFMA R4, R7, UR20, R4 ;  /* 0x0000001407047c23 */ /* 0x000fca0008000004 */
[----:B------:R-:W-:Y:S02]  /*15900*/  F2FP.SATFINITE.E5M2.F32.PACK_AB_MERGE_C R7, RZ, R4, RZ ;  /* 0x00000004ff07723e */ /* 0x000fe400048060ff */
[----:B------:R-:W-:-:S03]  /*15910*/  PRMT R4, RZ, 0x7610, R4 ;  /* 0x00007610ff047816 */ /* 0x000fc60000000004 */
[----:B------:R0:W-:Y:S01]  /*15920*/  @!P1 STG.E.U8 desc[UR18][R24.64+0xf9], R7 ;  /* 0x0000f90718009986 */ /* 0x0001e2000c101112 */
[----:B------:R-:W-:Y:S05]  /*15930*/  @P3 BRA `(.L_x_290) ;  /* 0x0000000000043947 */ /* 0x000fea0003800000 */
[----:B------:R2:W5:Y:S02]  /*15940*/  LDG.E.U8 R4, desc[UR18][R2.64] ;  /* 0x0000001202047981 */ /* 0x000564000c1e1100 */
.L_x_290:
[----:B------:R-:W-:Y:S05]  /*15950*/  BSYNC B1 ;  /* 0x0000000000017941 */ /* 0x000fea0003800000 */
.L_x_289:
[----:B------:R-:W3:Y:S01]  /*15960*/  LDL.LU R5, [R1+0x258] ;  /* 0x0002580001057983 */ /* 0x000ee20000300800 */
        /* <DEDUP_REMOVED lines=12> */
.L_x_292:
[----:B------:R-:W-:Y:S05]  /*15a30*/  BSYNC B1 ;  /* 0x0000000000017941 */ /* 0x000fea0003800000 */
.L_x_291:
[----:B---3--:R-:W3:Y:S01]  /*15a40*/  LDL.LU R5, [R1+0x25c] ;  /* 0x00025c0001057983 */ /* 0x008ee20000300800 */
[----:B-----5:R-:W-:Y:S01]  /*15a50*/  LOP3.LUT R4, R4, 0xff, RZ, 0xc0, !PT ;  /* 0x000000ff04047812 */ /* 0x020fe200078ec0ff */
[----:B------:R-:W-:Y:S01]  /*15a60*/  BSSY B1, `(.L_x_293) ;  /* 0x0000013000017945 */ /* 0x000fe20003800000 */
[----:B------:R-:W-:Y:S02]  /*15a70*/  IADD3 R33, P1, R33, 0x88, RZ ;  /* 0x0000008821217810 */ /* 0x000fe40007f3e0ff */
[----:B------:R-:W-:Y:S02]  /*15a80*/  F2FP.F16.E5M2.UNPACK_B R4, R4 ;  /* 0x00000004ff04723e */ /* 0x000fe400020004ff */
[----:B------:R-:W-:Y:S01]  /*15a90*/  PRMT R6, RZ, 0x7610, R6 ;  /* 0x00007610ff067816 */ /* 0x000fe20000000006 */
[----:B------:R-:W-:Y:S01]  /*15aa0*/  IMAD.X R34, RZ, RZ, R35, P1 ;  /* 0x000000ffff227224 */ /* 0x000fe200008e0623 */
[----:B------:R-:W-:Y:S01]  /*15ab0*/  ISETP.GE.AND P1, PT, R32, 0x89, PT ;  /* 0x000000892000780c */ /* 0x000fe20003f26270 */
[----:B------:R-:W-:-:S02]  /*15ac0*/  HADD2.F32 R4, -RZ, R4.H0_H0 ;  /* 0x20000004ff047230 */ /* 0x000fc40000004100 */
[----:B------:R-:W-:Y:S01]  /*15ad0*/  IMAD R34, R34, UR6, RZ ;  /* 0x0000000622227c24 */ /* 0x000fe2000f8e02ff */
[----:B------:R-:W-:Y:S01]  /*15ae0*/  ISETP.LT.OR P5, PT, R0, 0x1, !P1 ;  /* 0x000000010000780c */ /* 0x000fe20004fa1670 */
[----:B------:R-:W-:-:S04]  /*15af0*/  IMAD.WIDE.U32 R36, R33, UR6, R36 ;  /* 0x0000000621247c25 */ /* 0x000fc8000f8e0024 */
[----:B------:R-:W-:Y:S01]  /*15b00*/  FMUL R4, R4, UR21 ;  /* 0x0000001504047c20 */ /* 0x000fe20008400000 */
[----:B------:R-:W-:-:S03]  /*15b10*/  IMAD R33, R33, UR7, R34 ;  /* 0x0000000721217c24 */ /* 0x000fc6000f8e0222 */
[----:B---3--:R-:W-:Y:S01]  /*15b20*/  FFMA R5, R5, UR20, R4 ;  /* 0x0000001405057c23 */ /* 0x008fe20008000004 */
[----:B------:R-:W-:-:S04]  /*15b30*/  IADD3 R4, P3, R36, UR8, RZ ;  /* 0x0000000824047c10 */ /* 0x000fc8000ff7e0ff */
[----:B0-----:R-:W-:Y:S02]  /*15b40*/  F2FP.SATFINITE.E5M2.F32.PACK_AB_MERGE_C R7, RZ, R5, RZ ;  /* 0x00000005ff07723e */ /* 0x001fe400048060ff */
[----:B------:R-:W-:-:S03]  /*15b50*/  IADD3.X R5, R37, UR9, R33, P3, !PT ;  /* 0x0000000925057c10 */ /* 0x000fc60009ffe421 */
[----:B------:R0:W-:Y:S01]  /*15b60*/  @!P2 STG.E.U8 desc[UR18][R28.64+0x1], R7 ;  /* 0x000001071c00a986 */ /* 0x0001e2000c101112 */
[----:B------:R-:W-:Y:S05]  /*15b70*/  @P5 BRA `(.L_x_294) ;  /* 0x0000000000045947 */ /* 0x000fea0003800000 */
[----:B------:R3:W5:Y:S02]  /*15b80*/  LDG.E.U8 R6, desc[UR18][R4.64] ;  /* 0x0000001204067981 */ /* 0x000764000c1e1100 */
.L_x_294:
[----:B------:R-:W-:Y:S05]  /*15b90*/  BSYNC B1 ;  /* 0x0000000000017941 */ /* 0x000fea0003800000 */
.L_x_293:
        /* <DEDUP_REMOVED lines=13> */
.L_x_296:
[----:B------:R-:W-:Y:S05]  /*15c70*/  BSYNC B1 ;  /* 0x0000000000017941 */ /* 0x000fea0003800000 */
.L_x_295:
        /* <DEDUP_REMOVED lines=13> */
.L_x_298:
[----:B------:R-:W-:Y:S05]  /*15d50*/  BSYNC B1 ;  /* 0x0000000000017941 */ /* 0x000fea0003800000 */
.L_x_297:
        /* <DEDUP_REMOVED lines=13> */
.L_x_300:
[----:B------:R-:W-:Y:S05]  /*15e30*/  BSYNC B1 ;  /* 0x0000000000017941 */ /* 0x000fea0003800000 */
.L_x_299:
        /* <DEDUP_REMOVED lines=13> */
.L_x_302:
[----:B------:R-:W-:Y:S05]  /*15f10*/  BSYNC B1 ;  /* 0x0000000000017941 */ /* 0x000fea0003800000 */
.L_x_301:
        /* <DEDUP_REMOVED lines=13> */
.L_x_304:
[----:B------:R-:W-:Y:S05]  /*15ff0*/  BSYNC B1 ;  /* 0x0000000000017941 */ /* 0x000fea0003800000 */
.L_x_303:
        /* <DEDUP_REMOVED lines=13> */
.L_x_306:
[----:B------:R-:W-:Y:S05]  /*160d0*/  BSYNC B1 ;  /* 0x0000000000017941 */ /* 0x000fea0003800000 */
.L_x_305:
        /* <DEDUP_REMOVED lines=13> */
.L_x_308:
[----:B------:R-:W-:Y:S05]  /*161b0*/  BSYNC B1 ;  /* 0x0000000000017941 */ /* 0x000fea0003800000 */
.L_x_307:
        /* <DEDUP_REMOVED lines=13> */
.L_x_310:
[----:B------:R-:W-:Y:S05]  /*16290*/  BSYNC B1 ;  /* 0x0000000000017941 */ /* 0x000fea0003800000 */
.L_x_309:
        /* <DEDUP_REMOVED lines=13> */
.L_x_312:
[----:B------:R-:W-:Y:S05]  /*16370*/  BSYNC B1 ;  /* 0x0000000000017941 */ /* 0x000fea0003800000 */
.L_x_311:
        /* <DEDUP_REMOVED lines=13> */
.L_x_314:
[----:B------:R-:W-:Y:S05]  /*16450*/  BSYNC B1 ;  /* 0x0000000000017941 */ /* 0x000fea0003800000 */
.L_x_313:
        /* <DEDUP_REMOVED lines=13> */
.L_x_316:
[----:B------:R-:W-:Y:S05]  /*16530*/  BSYNC B1 ;  /* 0x0000000000017941 */ /* 0x000fea0003800000 */
.L_x_315:
        /* <DEDUP_REMOVED lines=13> */
.L_x_318:
[----:B------:R-:W-:Y:S05]  /*16610*/  BSYNC B1 ;  /* 0x0000000000017941 */ /* 0x000fea0003800000 */
.L_x_317:
        /* <DEDUP_REMOVED lines=13> */
.L_x_320:
[----:B------:R-:W-:Y:S05]  /*166f0*/  BSYNC B1 ;  /* 0x0000000000017941 */ /* 0x000fea0003800000 */
.L_x_319:
        /* <DEDUP_REMOVED lines=13> */
.L_x_322:
[----:B------:R-:W-:Y:S05]  /*167d0*/  BSYNC B1 ;  /* 0x0000000000017941 */ /* 0x000fea0003800000 */
.L_x_321:
        /* <DEDUP_REMOVED lines=13> */
.L_x_324:
[----:B------:R-:W-:Y:S05]  /*168b0*/  BSYNC B1 ;  /* 0x0000000000017941 */ /* 0x000fea0003800000 */
.L_x_323:
        /* <DEDUP_REMOVED lines=13> */
.L_x_326:
[----:B------:R-:W-:Y:S05]  /*16990*/  BSYNC B1 ;  /* 0x0000000000017941 */ /* 0x000fea0003800000 */
.L_x_325:
        /* <DEDUP_REMOVED lines=13> */
.L_x_328:
[----:B------:R-:W-:Y:S05]  /*16a70*/  BSYNC B1 ;  /* 0x0000000000017941 */ /* 0x000fea0003800000 */
.L_x_327:
        /* <DEDUP_REMOVED lines=13> */
.L_x_330:
[----:B------:R-:W-:Y:S05]  /*16b50*/  BSYNC B1 ;  /* 0x0000000000017941 */ /* 0x000fea0003800000 */
.L_x_329:
        /* <DEDUP_REMOVED lines=13> */
.L_x_332:
[----:B------:R-:W-:Y:S05]  /*16c30*/  BSYNC B1 ;  /* 0x0000000000017941 */ /* 0x000fea0003800000 */
.L_x_331:
        /* <DEDUP_REMOVED lines=13> */
.L_x_334:
[----:B------:R-:W-:Y:S05]  /*16d10*/  BSYNC B1 ;  /* 0x0000000000017941 */ /* 0x000fea0003800000 */
.L_x_333:
        /* <DEDUP_REMOVED lines=13> */
.L_x_336:
[----:B------:R-:W-:Y:S05]  /*16df0*/  BSYNC B1 ;  /* 0x0000000000017941 */ /* 0x000fea0003800000 */
.L_x_335:
        /* <DEDUP_REMOVED lines=13> */
.L_x_338:
[----:B------:R-:W-:Y:S05]  /*16ed0*/  BSYNC B1 ;  /* 0x0000000000017941 */ /* 0x000fea0003800000 */
.L_x_337:
        /* <DEDUP_REMOVED lines=13> */
.L_x_340:
[----:B------:R-:W-:Y:S05]  /*16fb0*/  BSYNC B1 ;  /* 0x0000000000017941 */ /* 0x000fea0003800000 */
.L_x_339:
        /* <DEDUP_REMOVED lines=13> */
.L_x_342:
[----:B------:R-:W-:Y:S05]  /*17090*/  BSYNC B1 ;  /* 0x0000000000017941 */ /* 0x000fea0003800000 */
.L_x_341:
        /* <DEDUP_REMOVED lines=13> */
.L_x_344:
[----:B------:R-:W-:Y:S05]  /*17170*/  BSYNC B1 ;  /* 0x0000000000017941 */ /* 0x000fea0003800000 */
.L_x_343:
        /* <DEDUP_REMOVED lines=13> */
.L_x_346:
[----:B------:R-:W-:Y:S05]  /*17250*/  BSYNC B1 ;  /* 0x0000000000017941 */ /* 0x000fea0003800000 */
.L_x_345:
        /* <DEDUP_REMOVED lines=13> */
.L_x_348:
[----:B------:R-:W-:Y:S05]  /*17330*/  BSYNC B1 ;  /* 0x0000000000017941 */ /* 0x000fea0003800000 */
.L_x_347:
        /* <DEDUP_REMOVED lines=13> */
.L_x_350:
[----:B------:R-:W-:Y:S05]  /*17410*/  BSYNC B1 ;  /* 0x0000000000017941 */ /* 0x000fea0003800000 */
.L_x_349:
        /* <DEDUP_REMOVED lines=13> */
.L_x_352:
[----:B------:R-:W-:Y:S05]  /*174f0*/  BSYNC B1 ;  /* 0x0000000000017941 */ /* 0x000fea0003800000 */
.L_x_351:
        /* <DEDUP_REMOVED lines=13> */
.L_x_354:
[----:B------:R-:W-:Y:S05]  /*175d0*/  BSYNC B1 ;  /* 0x0000000000017941 */ /* 0x000fea0003800000 */
.L_x_353:
        /* <DEDUP_REMOVED lines=13> */
.L_x_356:
[----:B------:R-:W-:Y:S05]  /*176b0*/  BSYNC B1 ;  /* 0x0000000000017941 */ /* 0x000fea0003800000 */
.L_x_355:
        /* <DEDUP_REMOVED lines=13> */
.L_x_358:
[----:B------:R-:W-:Y:S05]  /*17790*/  BSYNC B1 ;  /* 0x0000000000017941 */ /* 0x000fea0003800000 */
.L_x_357:
        /* <DEDUP_REMOVED lines=13> */
.L_x_360:
[----:B------:R-:W-:Y:S05]  /*17870*/  BSYNC B1 ;  /* 0x0000000000017941 */ /* 0x000fea0003800000 */
.L_x_359:
        /* <DEDUP_REMOVED lines=13> */
.L_x_362:
[----:B------:R-:W-:Y:S05]  /*17950*/  BSYNC B1 ;  /* 0x0000000000017941 */ /* 0x000fea0003800000 */
.L_x_361:
        /* <DEDUP_REMOVED lines=13> */
.L_x_364:
[----:B------:R-:W-:Y:S05]  /*17a30*/  BSYNC B1 ;  /* 0x0000000000017941 */ /* 0x000fea0003800000 */
.L_x_363:
        /* <DEDUP_REMOVED lines=13> */
.L_x_366:
[----:B------:R-:W-:Y:S05]  /*17b10*/  BSYNC B1 ;  /* 0x0000000000017941 */ /* 0x000fea0003800000 */
.L_x_365:
        /* <DEDUP_REMOVED lines=13> */
.L_x_368:
[----:B------:R-:W-:Y:S05]  /*17bf0*/  BSYNC B1 ;  /* 0x0000000000017941 */ /* 0x000fea0003800000 */
.L_x_367:
        /* <DEDUP_REMOVED lines=13> */
.L_x_370:
[----:B------:R-:W-:Y:S05]  /*17cd0*/  BSYNC B1 ;  /* 0x0000000000017941 */ /* 0x000fea0003800000 */
.L_x_369:
        /* <DEDUP_REMOVED lines=13> */
.L_x_372:
[----:B------:R-:W-:Y:S05]  /*17db0*/  BSYNC B1 ;  /* 0x0000000000017941 */ /* 0x000fea0003800000 */
.L_x_371:
        /* <DEDUP_REMOVED lines=13> */
.L_x_374:
[----:B------:R-:W-:Y:S05]  /*17e90*/  BSYNC B1 ;  /* 0x0000000000017941 */ /* 0x000fea0003800000 */
.L_x_373:
        /* <DEDUP_REMOVED lines=13> */
.L_x_376:
[----:B------:R-:W-:Y:S05]  /*17f70*/  BSYNC B1 ;  /* 0x0000000000017941 */ /* 0x000fea0003800000 */
.L_x_375:
        /* <DEDUP_REMOVED lines=13> */
.L_x_378:
[----:B------:R-:W-:Y:S05]  /*18050*/  BSYNC B1 ;  /* 0x0000000000017941 */ /* 0x000fea0003800000 */
.L_x_377:
        /* <DEDUP_REMOVED lines=13> */
.L_x_380:
[----:B------:R-:W-:Y:S05]  /*18130*/  BSYNC B1 ;  /* 0x0000000000017941 */ /* 0x000fea0003800000 */
.L_x_379:
        /* <DEDUP_REMOVED lines=13> */
.L_x_382:
[----:B------:R-:W-:Y:S05]  /*18210*/  BSYNC B1 ;  /* 0x0000000000017941 */ /* 0x000fea0003800000 */
.L_x_381:
        /* <DEDUP_REMOVED lines=13> */
.L_x_384:
[----:B------:R-:W-:Y:S05]  /*182f0*/  BSYNC B1 ;  /* 0x0000000000017941 */ /* 0x000fea0003800000 */
.L_x_383:
        /* <DEDUP_REMOVED lines=13> */
.L_x_386:
[----:B------:R-:W-:Y:S05]  /*183d0*/  BSYNC B1 ;  /* 0x0000000000017941 */ /* 0x000fea0003800000 */
.L_x_385:
        /* <DEDUP_REMOVED lines=13> */
.L_x_388:
[----:B------:R-:W-:Y:S05]  /*184b0*/  BSYNC B1 ;  /* 0x0000000000017941 */ /* 0x000fea0003800000 */
.L_x_387:
        /* <DEDUP_REMOVED lines=13> */
.L_x_390:
[----:B------:R-:W-:Y:S05]  /*18590*/  BSYNC B1 ;  /* 0x0000000000017941 */ /* 0x000fea0003800000 */
.L_x_389:
        /* <DEDUP_REMOVED lines=13> */
.L_x_392:
[----:B------:R-:W-:Y:S05]  /*18670*/  BSYNC B1 ;  /* 0x0000000000017941 */ /* 0x000fea0003800000 */
.L_x_391:
        /* <DEDUP_REMOVED lines=13> */
.L_x_394:
[----:B------:R-:W-:Y:S05]  /*18750*/  BSYNC B1 ;  /* 0x0000000000017941 */ /* 0x000fea0003800000 */
.L_x_393:
        /* <DEDUP_REMOVED lines=13> */
.L_x_396:
[----:B------:R-:W-:Y:S05]  /*18830*/  BSYNC B1 ;  /* 0x0000000000017941 */ /* 0x000fea0003800000 */
.L_x_395:
        /* <DEDUP_REMOVED lines=13> */
.L_x_398:
[----:B------:R-:W-:Y:S05]  /*18910*/  BSYNC B1 ;  /* 0x0000000000017941 */ /* 0x000fea0003800000 */
.L_x_397:
        /* <DEDUP_REMOVED lines=13> */
.L_x_400:
[----:B------:R-:W-:Y:S05]  /*189f0*/  BSYNC B1 ;  /* 0x0000000000017941 */ /* 0x000fea0003800000 */
.L_x_399:
        /* <DEDUP_REMOVED lines=13> */
.L_x_402:
[----:B------:R-:W-:Y:S05]  /*18ad0*/  BSYNC B1 ;  /* 0x0000000000017941 */ /* 0x000fea0003800000 */
.L_x_401:
        /* <DEDUP_REMOVED lines=13> */
.L_x_404:
[----:B------:R-:W-:Y:S05]  /*18bb0*/  BSYNC B1 ;  /* 0x0000000000017941 */ /* 0x000fea0003800000 */
.L_x_403:
        /* <DEDUP_REMOVED lines=13> */
.L_x_406:
[----:B------:R-:W-:Y:S05]  /*18c90*/  BSYNC B1 ;  /* 0x0000000000017941 */ /* 0x000fea0003800000 */
.L_x_405:
        /* <DEDUP_REMOVED lines=13> */
.L_x_408:
[----:B------:R-:W-:Y:S05]  /*18d70*/  BSYNC B1 ;  /* 0x0000000000017941 */ /* 0x000fea0003800000 */
.L_x_407:
        /* <DEDUP_REMOVED lines=13> */
.L_x_410:
[----:B------:R-:W-:Y:S05]  /*18e50*/  BSYNC B1 ;  /* 0x0000000000017941 */ /* 0x000fea0003800000 */
.L_x_409:
        /* <DEDUP_REMOVED lines=13> */
.L_x_412:
[----:B------:R-:W-:Y:S05]  /*18f30*/  BSYNC B1 ;  /* 0x0000000000017941 */ /* 0x000fea0003800000 */
.L_x_411:
        /* <DEDUP_REMOVED lines=13> */
.L_x_414:
[----:B------:R-:W-:Y:S05]  /*19010*/  BSYNC B1 ;  /* 0x0000000000017941 */ /* 0x000fea0003800000 */
.L_x_413:
        /* <DEDUP_REMOVED lines=13> */
.L_x_416:
[----:B------:R-:W-:Y:S05]  /*190f0*/  BSYNC B1 ;  /* 0x0000000000017941 */ /* 0x000fea0003800000 */
.L_x_415:
        /* <DEDUP_REMOVED lines=13> */
.L_x_418:
[----:B------:R-:W-:Y:S05]  /*191d0*/  BSYNC B1 ;  /* 0x0000000000017941 */ /* 0x000fea0003800000 */
.L_x_417:
        /* <DEDUP_REMOVED lines=13> */
.L_x_420:
[----:B------:R-:W-:Y:S05]  /*192b0*/  BSYNC B1 ;  /* 0x0000000000017941 */ /* 0x000fea0003800000 */
.L_x_419:
        /* <DEDUP_REMOVED lines=13> */
.L_x_422:
[----:B------:R-:W-:Y:S05]  /*19390*/  BSYNC B1 ;  /* 0x0000000000017941 */ /* 0x000fea0003800000 */
.L_x_421:
        /* <DEDUP_REMOVED lines=13> */
.L_x_424:
[----:B------:R-:W-:Y:S05]  /*19470*/  BSYNC B1 ;  /* 0x0000000000017941 */ /* 0x000fea0003800000 */
.L_x_423:
        /* <DEDUP_REMOVED lines=13> */
.L_x_426:
[----:B------:R-:W-:Y:S05]  /*19550*/  BSYNC B1 ;  /* 0x0000000000017941 */ /* 0x000fea0003800000 */
.L_x_425:
        /* <DEDUP_REMOVED lines=13> */
.L_x_428:
[----:B------:R-:W-:Y:S05]  /*19630*/  BSYNC B1 ;  /* 0x0000000000017941 */ /* 0x000fea0003800000 */
.L_x_427:
        /* <DEDUP_REMOVED lines=13> */
.L_x_430:
[----:B------:R-:W-:Y:S05]  /*19710*/  BSYNC B1 ;  /* 0x0000000000017941 */ /* 0x000fea0003800000 */
.L_x_429:
        /* <DEDUP_REMOVED lines=13> */
.L_x_432:
[----:B------:R-:W-:Y:S05]  /*197f0*/  BSYNC B1 ;  /* 0x0000000000017941 */ /* 0x000fea0003800000 */
.L_x_431:
        /* <DEDUP_REMOVED lines=13> */
.L_x_434:
[----:B------:R-:W-:Y:S05]  /*198d0*/  BSYNC B1 ;  /* 0x0000000000017941 */ /* 0x000fea0003800000 */
.L_x_433:
        /* <DEDUP_REMOVED lines=13> */
.L_x_436:
[----:B------:R-:W-:Y:S05]  /*199b0*/  BSYNC B1 ;  /* 0x0000000000017941 */ /* 0x000fea0003800000 */
.L_x_435:
        /* <DEDUP_REMOVED lines=13> */
.L_x_438:
[----:B------:R-:W-:Y:S05]  /*19a90*/  BSYNC B1 ;  /* 0x0000000000017941 */ /* 0x000fea0003800000 */
.L_x_437:
        /* <DEDUP_REMOVED lines=13> */
.L_x_440:
[----:B------:R-:W-:Y:S05]  /*19b70*/  BSYNC B1 ;  /* 0x0000000000017941 */ /* 0x000fea0003800000 */
.L_x_439:
        /* <DEDUP_REMOVED lines=13> */
.L_x_442:
[----:B------:R-:W-:Y:S05]  /*19c50*/  BSYNC B1 ;  /* 0x0000000000017941 */ /* 0x000fea0003800000 */
.L_x_441:
        /* <DEDUP_REMOVED lines=13> */
.L_x_444:
[----:B------:R-:W-:Y:S05]  /*19d30*/  BSYNC B1 ;  /* 0x0000000000017941 */ /* 0x000fea0003800000 */
.L_x_443:
        /* <DEDUP_REMOVED lines=13> */
.L_x_446:
[----:B------:R-:W-:Y:S05]  /*19e10*/  BSYNC B1 ;  /* 0x0000000000017941 */ /* 0x000fea0003800000 */
.L_x_445:
        /* <DEDUP_REMOVED lines=13> */
.L_x_448:
[----:B------:R-:W-:Y:S05]  /*19ef0*/  BSYNC B1 ;  /* 0x0000000000017941 */ /* 0x000fea0003800000 */
.L_x_447:
        /* <DEDUP_REMOVED lines=13> */
.L_x_450:
[----:B------:R-:W-:Y:S05]  /*19fd0*/  BSYNC B1 ;  /* 0x0000000000017941 */ /* 0x000fea0003800000 */
.L_x_449:
        /* <DEDUP_REMOVED lines=13> */
.L_x_452:
[----:B------:R-:W-:Y:S05]  /*1a0b0*/  BSYNC B1 ;  /* 0x0000000000017941 */ /* 0x000fea0003800000 */
.L_x_451:
        /* <DEDUP_REMOVED lines=13> */
.L_x_454:
[----:B------:R-:W-:Y:S05]  /*1a190*/  BSYNC B1 ;  /* 0x0000000000017941 */ /* 0x000fea0003800000 */
.L_x_453:
        /* <DEDUP_REMOVED lines=13> */
.L_x_456:
[----:B------:R-:W-:Y:S05]  /*1a270*/  BSYNC B1 ;  /* 0x0000000000017941 */ /* 0x000fea0003800000 */
.L_x_455:
        /* <DEDUP_REMOVED lines=13> */
.L_x_458:
[----:B------:R-:W-:Y:S05]  /*1a350*/  BSYNC B1 ;  /* 0x0000000000017941 */ /* 0x000fea0003800000 */
.L_x_457:
        /* <DEDUP_REMOVED lines=13> */
.L_x_460:
[----:B------:R-:W-:Y:S05]  /*1a430*/  BSYNC B1 ;  /* 0x0000000000017941 */ /* 0x000fea0003800000 */
.L_x_459:
        /* <DEDUP_REMOVED lines=13> */
.L_x_462:
[----:B------:R-:W-:Y:S05]  /*1a510*/  BSYNC B1 ;  /* 0x0000000000017941 */ /* 0x000fea0003800000 */
.L_x_461:
        /* <DEDUP_REMOVED lines=13> */
.L_x_464:
[----:B------:R-:W-:Y:S05]  /*1a5f0*/  BSYNC B1 ;  /* 0x0000000000017941 */ /* 0x000fea0003800000 */
.L_x_463:
        /* <DEDUP_REMOVED lines=13> */
.L_x_466:
[----:B------:R-:W-:Y:S05]  /*1a6d0*/  BSYNC B1 ;  /* 0x0000000000017941 */ /* 0x000fea0003800000 */
.L_x_465:
        /* <DEDUP_REMOVED lines=13> */
.L_x_468:
[----:B------:R-:W-:Y:S05]  /*1a7b0*/  BSYNC B1 ;  /* 0x0000000000017941 */ /* 0x000fea0003800000 */
.L_x_467:
        /* <DEDUP_REMOVED lines=13> */
.L_x_470:
[----:B------:R-:W-:Y:S05]  /*1a890*/  BSYNC B1 ;  /* 0x0000000000017941 */ /* 0x000fea0003800000 */
.L_x_469:
        /* <DEDUP_REMOVED lines=13> */
.L_x_472:
[----:B------:R-:W-:Y:S05]  /*1a970*/  BSYNC B1 ;  /* 0x0000000000017941 */ /* 0x000fea0003800000 */
.L_x_471:
        /* <DEDUP_REMOVED lines=13> */
.L_x_474:
[----:B------:R-:W-:Y:S05]  /*1aa50*/  BSYNC B1 ;  /* 0x0000000000017941 */ /* 0x000fea0003800000 */
.L_x_473:
        /* <DEDUP_REMOVED lines=13> */
.L_x_476:
[----:B------:R-:W-:Y:S05]  /*1ab30*/  BSYNC B1 ;  /* 0x0000000000017941 */ /* 0x000fea0003800000 */
.L_x_475:
        /* <DEDUP_REMOVED lines=13> */
.L_x_478:
[----:B------:R-:W-:Y:S05]  /*1ac10*/  BSYNC B1 ;  /* 0x0000000000017941 */ /* 0x000fea0003800000 */
.L_x_477:
        /* <DEDUP_REMOVED lines=13> */
.L_x_480:
[----:B------:R-:W-:Y:S05]  /*1acf0*/  BSYNC B1 ;  /* 0x0000000000017941 */ /* 0x000fea0003800000 */
.L_x_479:
        /* <DEDUP_REMOVED lines=13> */
.L_x_482:
[----:B------:R-:W-:Y:S05]  /*1add0*/  BSYNC B1 ;  /* 0x0000000000017941 */ /* 0x000fea0003800000 */
.L_x_481:
        /* <DEDUP_REMOVED lines=13> */
.L_x_484:
[----:B------:R-:W-:Y:S05]  /*1aeb0*/  BSYNC B1 ;  /* 0x0000000000017941 */ /* 0x000fea0003800000 */
.L_x_483:
        /* <DEDUP_REMOVED lines=13> */
.L_x_486:
[----:B------:R-:W-:Y:S05]  /*1af90*/  BSYNC B1 ;  /* 0x0000000000017941 */ /* 0x000fea0003800000 */
.L_x_485:
        /* <DEDUP_REMOVED lines=13> */
.L_x_488:
[----:B------:R-:W-:Y:S05]  /*1b070*/  BSYNC B1 ;  /* 0x0000000000017941 */ /* 0x000fea0003800000 */
.L_x_487:
        /* <DEDUP_REMOVED lines=13> */
.L_x_490:
[----:B------:R-:W-:Y:S05]  /*1b150*/  BSYNC B1 ;  /* 0x0000000000017941 */ /* 0x000fea0003800000 */
.L_x_489:
        /* <DEDUP_REMOVED lines=13> */
.L_x_492:
[----:B------:R-:W-:Y:S05]  /*1b230*/  BSYNC B1 ;  /* 0x0000000000017941 */ /* 0x000fea0003800000 */
.L_x_491:
        /* <DEDUP_REMOVED lines=13> */
.L_x_494:
[----:B------:R-:W-:Y:S05]  /*1b310*/  BSYNC B1 ;  /* 0x0000000000017941 */ /* 0x000fea0003800000 */
.L_x_493:
        /* <DEDUP_REMOVED lines=13> */
.L_x_496:
[----:B------:R-:W-:Y:S05]  /*1b3f0*/  BSYNC B1 ;  /* 0x0000000000017941 */ /* 0x000fea0003800000 */
.L_x_495:
        /* <DEDUP_REMOVED lines=13> */
.L_x_498:
[----:B------:R-:W-:Y:S05]  /*1b4d0*/  BSYNC B1 ;  /* 0x0000000000017941 */ /* 0x000fea0003800000 */
.L_x_497:
        /* <DEDUP_REMOVED lines=13> */
.L_x_500:
[----:B------:R-:W-:Y:S05]  /*1b5b0*/  BSYNC B1 ;  /* 0x0000000000017941 */ /* 0x000fea0003800000 */
.L_x_499:
        /* <DEDUP_REMOVED lines=13> */
.L_x_502:
[----:B------:R-:W-:Y:S05]  /*1b690*/  BSYNC B1 ;  /* 0x0000000000017941 */ /* 0x000fea0003800000 */
.L_x_501:
        /* <DEDUP_REMOVED lines=13> */
.L_x_504:
[----:B------:R-:W-:Y:S05]  /*1b770*/  BSYNC B1 ;  /* 0x0000000000017941 */ /* 0x000fea0003800000 */
.L_x_503:
        /* <DEDUP_REMOVED lines=13> */
.L_x_506:
[----:B------:R-:W-:Y:S05]  /*1b850*/  BSYNC B1 ;  /* 0x0000000000017941 */ /* 0x000fea0003800000 */
.L_x_505:
        /* <DEDUP_REMOVED lines=13> */
.L_x_508:
[----:B------:R-:W-:Y:S05]  /*1b930*/  BSYNC B1 ;  /* 0x0000000000017941 */ /* 0x000fea0003800000 */
.L_x_507:
        /* <DEDUP_REMOVED lines=13> */
.L_x_510:
[----:B------:R-:W-:Y:S05]  /*1ba10*/  BSYNC B1 ;  /* 0x0000000000017941 */ /* 0x000fea0003800000 */
.L_x_509:
        /* <DEDUP_REMOVED lines=13> */
.L_x_512:
[----:B------:R-:W-:Y:S05]  /*1baf0*/  BSYNC B1 ;  /* 0x0000000000017941 */ /* 0x000fea0003800000 */
.L_x_511:
        /* <DEDUP_REMOVED lines=13> */
.L_x_514:
[----:B------:R-:W-:Y:S05]  /*1bbd0*/  BSYNC B1 ;  /* 0x0000000000017941 */ /* 0x000fea0003800000 */
.L_x_513:
        /* <DEDUP_REMOVED lines=13> */
.L_x_516:
[----:B------:R-:W-:Y:S05]  /*1bcb0*/  BSYNC B1 ;  /* 0x0000000000017941 */ /* 0x000fea0003800000 */
.L_x_515:
        /* <DEDUP_REMOVED lines=13> */
.L_x_518:
[----:B------:R-:W-:Y:S05]  /*1bd90*/  BSYNC B1 ;  /* 0x0000000000017941 */ /* 0x000fea0003800000 */
.L_x_517:
        /* <DEDUP_REMOVED lines=13> */
.L_x_520:
[----:B------:R-:W-:Y:S05]  /*1be70*/  BSYNC B1 ;  /* 0x0000000000017941 */ /* 0x000fea0003800000 */
.L_x_519:
        /* <DEDUP_REMOVED lines=13> */
.L_x_522:
[----:B------:R-:W-:Y:S05]  /*1bf50*/  BSYNC B1 ;  /* 0x0000000000017941 */ /* 0x000fea0003800000 */
.L_x_521:
        /* <DEDUP_REMOVED lines=13> */
.L_x_524:
[----:B------:R-:W-:Y:S05]  /*1c030*/  BSYNC B1 ;  /* 0x0000000000017941 */ /* 0x000fea0003800000 */
.L_x_523:
        /* <DEDUP_REMOVED lines=13> */
.L_x_526:
[----:B------:R-:W-:Y:S05]  /*1c110*/  BSYNC B1 ;  /* 0x0000000000017941 */ /* 0x000fea0003800000 */
.L_x_525:
        /* <DEDUP_REMOVED lines=13> */
.L_x_528:
[----:B------:R-:W-:Y:S05]  /*1c1f0*/  BSYNC B1 ;  /* 0x0000000000017941 */ /* 0x000fea0003800000 */
.L_x_527:
        /* <DEDUP_REMOVED lines=13> */
.L_x_530:
[----:B------:R-:W-:Y:S05]  /*1c2d0*/  BSYNC B1 ;  /* 0x0000000000017941 */ /* 0x000fea0003800000 */
.L_x_529:
        /* <DEDUP_REMOVED lines=13> */
.L_x_532:
[----:B------:R-:W-:Y:S05]  /*1c3b0*/  BSYNC B1 ;  /* 0x0000000000017941 */ /* 0x000fea0003800000 */
.L_x_531:
        /* <DEDUP_REMOVED lines=13> */
.L_x_534:
[----:B------:R-:W-:Y:S05]  /*1c490*/  BSYNC B1 ;  /* 0x0000000000017941 */ /* 0x000fea0003800000 */
.L_x_533:
        /* <DEDUP_REMOVED lines=13> */
.L_x_536:
[----:B------:R-:W-:Y:S05]  /*1c570*/  BSYNC B1 ;  /* 0x0000000000017941 */ /* 0x000fea0003800000 */
.L_x_535:
        /* <DEDUP_REMOVED lines=13> */
.L_x_538:
[----:B------:R-:W-:Y:S05]  /*1c650*/  BSYNC B1 ;  /* 0x0000000000017941 */ /* 0x000fea0003800000 */
.L_x_537:
        /* <DEDUP_REMOVED lines=13> */
.L_x_540:
[----:B------:R-:W-:Y:S05]  /*1c730*/  BSYNC B1 ;  /* 0x0000000000017941 */ /* 0x000fea0003800000 */
.L_x_539:
[----:B--234-:R-:W2:Y:S01]  /*1c740*/  LDL.LU R3, [R1+0x44c] ;  /* 0x00044c0001037983 */ /* 0x01cea20000300800 */
        /* <DEDUP_REMOVED lines=12> */
.L_x_542:
[----:B------:R-:W-:Y:S05]  /*1c810*/  BSYNC B1 ;  /* 0x0000000000017941 */ /* 0x000fea0003800000 */
.L_x_541:
[----:B--2---:R-:W2:Y:S01]  /*1c820*/  LDL.LU R3, [R1+0x450] ;  /* 0x0004500001037983 */ /* 0x004ea20000300800 */
        /* <DEDUP_REMOVED lines=12> */
.L_x_544:
[----:B------:R-:W-:Y:S05]  /*1c8f0*/  BSYNC B1 ;  /* 0x0000000000017941 */ /* 0x000fea0003800000 */
.L_x_543:
[----:B------:R-:W-:Y:S05]  /*1c900*/  @P1 BRA `(.L_x_545) ;  /* 0x00000048008c1947 */ /* 0x000fea0003800000 */
[----:B------:R-:W2:Y:S01]  /*1c910*/  LDL.LU R2, [R1+0x454] ;  /* 0x0004540001027983 */ /* 0x000ea20000300800 */
[----:B-----5:R-:W-:-:S04]  /*1c920*/  LOP3.LUT R0, R0, 0xff, RZ, 0xc0, !PT ;  /* 0x000000ff00007812 */ /* 0x020fc800078ec0ff */
[----:B------:R-:W-:-:S05]  /*1c930*/  F2FP.F16.E5M2.UNPACK_B R0, R0 ;  /* 0x00000000ff00723e */ /* 0x000fca00020004ff */
[----:B------:R-:W-:-:S05]  /*1c940*/  HADD2.F32 R0, -RZ, R0.H0_H0 ;  /* 0x20000000ff007230 */ /* 0x000fca0000004100 */
[----:B------:R-:W-:-:S04]  /*1c950*/  FMUL R0, R0, UR21 ;  /* 0x0000001500007c20 */ /* 0x000fc80008400000 */
[----:B--2---:R-:W-:-:S05]  /*1c960*/  FFMA R0, R2, UR20, R0 ;  /* 0x0000001402007c23 */ /* 0x004fca0008000000 */
[----:B------:R-:W-:-:S05]  /*1c970*/  F2FP.SATFINITE.E5M2.F32.PACK_AB_MERGE_C R3, RZ, R0, RZ ;  /* 0x00000000ff03723e */ /* 0x000fca00048060ff */
[----:B------:R2:W-:Y:S01]  /*1c980*/  STG.E.U8 desc[UR18][R26.64+0xf9], R3 ;  /* 0x0000f9031a007986 */ /* 0x0005e2000c101112 */
[----:B------:R-:W-:Y:S05]  /*1c990*/  BRA `(.L_x_545) ;  /* 0x0000004800687947 */ /* 0x000fea0003800000 */
.L_x_32:
[----:B------:R-:W-:Y:S01]  /*1c9a0*/  ISETP.GE.AND P3, PT, R32, 0x1, PT ;  /* 0x000000012000780c */ /* 0x000fe20003f66270 */
[----:B------:R-:W-:Y:S01]  /*1c9b0*/  FMUL R4, R4, UR20 ;  /* 0x0000001404047c20 */ /* 0x000fe20008400000 */
[----:B------:R-:W4:Y:S02]  /*1c9c0*/  LDL.LU R35, [R1+0x200] ;  /* 0x0002000001237983 */ /* 0x000f240000300800 */
[----:B------:R-:W-:Y:S02]  /*1c9d0*/  ISETP.LT.OR P0, PT, R0, 0x1, !P3 ;  /* 0x000000010000780c */ /* 0x000fe40005f01670 */
[----:B------:R-:W-:Y:S01]  /*1c9e0*/  F2FP.SATFINITE.E5M2.F32.PACK_AB_MERGE_C R4, RZ, R4, RZ ;  /* 0x00000004ff04723e */ /* 0x000fe200048060ff */
[----:B------:R-:W-:Y:S01]  /*1c9f0*/  FMUL R5, R5, UR20 ;  /* 0x0000001405057c20 */ /* 0x000fe20008400000 */
[----:B------:R-:W-:Y:S01]  /*1ca00*/  ISETP.GE.AND P2, PT, R32, 0x9, PT ;  /* 0x000000092000780c */ /* 0x000fe20003f46270 */
[----:B------:R-:W-:Y:S01]  /*1ca10*/  FMUL R6, R6, UR20 ;  /* 0x0000001406067c20 */ /* 0x000fe20008400000 */
[----:B------:R-:W-:Y:S01]  /*1ca20*/  FMUL R7, R7, UR20 ;  /* 0x0000001407077c20 */ /* 0x000fe20008400000 */
[----:B------:R-:W-:Y:S01]  /*1ca30*/  ISETP.LT.OR P1, PT, R0, 0x9, !P3 ;  /* 0x000000090000780c */ /* 0x000fe20005f21670 */
[----:B------:R-:W-:Y:S01]  /*1ca40*/  FMUL R8, R8, UR20 ;  /* 0x0000001408087c20 */ /* 0x000fe20008400000 */
[----:B------:R-:W-:Y:S01]  /*1ca50*/  FMUL R9, R9, UR20 ;  /* 0x0000001409097c20 */ /* 0x000fe20008400000 */
[----:B------:R-:W-:Y:S01]  /*1ca60*/  FMUL R10, R10, UR20 ;  /* 0x000000140a0a7c20 */ /* 0x000fe20008400000 */
[----:B------:R-:W-:Y:S01]  /*1ca70*/  FMUL R11, R11, UR20 ;  /* 0x000000140b0b7c20 */ /* 0x000fe20008400000 */
[----:B------:R-:W-:Y:S01]  /*1ca80*/  FMUL R12, R12, UR20 ;  /* 0x000000140c0c7c20 */ /* 0x000fe20008400000 */
[----:B------:R-:W-:Y:S01]  /*1ca90*/  @!P0 STG.E.U8 desc[UR18][R2.64], R4 ;  /* 0x0000000402008986 */ /* 0x000fe2000c101112 */
[----:B------:R-:W-:-:S02]  /*1caa0*/  ISETP.LT.OR P0, PT, R0, 0x2, !P3 ;  /* 0x000000020000780c */ /* 0x000fc40005f01670 */
[----:B------:R-:W-:Y:S01]  /*1cab0*/  F2FP.SATFINITE.E5M2.F32.PACK_AB_MERGE_C R5, RZ, R5, RZ ;  /* 0x00000005ff05723e */ /* 0x000fe200048060ff */
[----:B------:R-:W-:Y:S01]  /*1cac0*/  FMUL R13, R13, UR20 ;  /* 0x000000140d0d7c20 */ /* 0x000fe20008400000 */
[----:B------:R-:W-:Y:S01]  /*1cad0*/  F2FP.SATFINITE.E5M2.F32.PACK_AB_MERGE_C R6, RZ, R6, RZ ;  /* 0x00000006ff06723e */ /* 0x000fe200048060ff */
[----:B------:R-:W-:Y:S01]  /*1cae0*/  FMUL R14, R14, UR20 ;  /* 0x000000140e0e7c20 */ /* 0x000fe20008400000 */
[----:B------:R-:W-:Y:S01]  /*1caf0*/  FMUL R15, R15, UR20 ;  /* 0x000000140f0f7c20 */ /* 0x000fe20008400000 */
[----:B------:R-:W-:Y:S01]  /*1cb00*/  FMUL R16, R16, UR20 ;  /* 0x0000001410107c20 */ /* 0x000fe20008400000 */
[----:B------:R-:W-:Y:S01]  /*1cb10*/  FMUL R17, R17, UR20 ;  /* 0x0000001411117c20 */ /* 0x000fe20008400000 */
[----:B------:R-:W-:Y:S01]  /*1cb20*/  FMUL R18, R18, UR20 ;  /* 0x0000001412127c20 */ /* 0x000fe20008400000 */
[----:B------:R-:W-:Y:S01]  /*1cb30*/  FMUL R19, R19, UR20 ;  /* 0x0000001413137c20 */ /* 0x000fe20008400000 */
[----:B------:R-:W-:Y:S01]  /*1cb40*/  FMUL R20, R20, UR20 ;  /* 0x0000001414147c20 */ /* 0x000fe20008400000 */
[----:B------:R-:W-:Y:S01]  /*1cb50*/  FMUL R21, R21, UR20 ;  /* 0x0000001415157c20 */ /* 0x000fe20008400000 */
[----:B------:R0:W-:Y:S01]  /*1cb60*/  @!P0 STG.E.U8 desc[UR18][R2.64+0x1], R5 ;  /* 0x0000010502008986 */ /* 0x0001e2000c101112 */
[----:B------:R-:W-:-:S02]  /*1cb70*/  ISETP.LT.OR P0, PT, R0, 0x1, !P2 ;  /* 0x000000010000780c */ /* 0x000fc40005701670 */
[----:B------:R-:W-:Y:S01]  /*1cb80*/  F2FP.SATFINITE.E5M2.F32.PACK_AB_MERGE_C R7, RZ, R7, RZ ;  /* 0x00000007ff07723e */ /* 0x000fe200048060ff */
[----:B------:R-:W5:Y:S01]  /*1cb90*/  LDL.LU R34, [R1+0x204] ;  /* 0x0002040001227983 */ /* 0x000f620000300800 */
[----:B------:R-:W-:Y:S02]  /*1cba0*/  F2FP.SATFINITE.E5M2.F32.PACK_AB_MERGE_C R8, RZ, R8, RZ ;  /* 0x00000008ff08723e */ /* 0x000fe400048060ff */
[----:B------:R-:W-:Y:S01]  /*1cbb0*/  F2FP.SATFINITE.E5M2.F32.PACK_AB_MERGE_C R9, RZ, R9, RZ ;  /* 0x00000009ff09723e */ /* 0x000fe200048060ff */
[----:B------:R-:W2:Y:S01]  /*1cbc0*/  LDL.LU R38, [R1+0x208] ;  /* 0x0002080001267983 */ /* 0x000ea20000300800 */
[----:B------:R-:W-:Y:S02]  /*1cbd0*/  ISETP.LT.OR P5, PT, R0, 0xa, !P2 ;  /* 0x0000000a0000780c */ /* 0x000fe400057a1670 */
[----:B------:R-:W-:Y:S01]  /*1cbe0*/  F2FP.SATFINITE.E5M2.F32.PACK_AB_MERGE_C R10, RZ, R10, RZ ;  /* 0x0000000aff0a723e */ /* 0x000fe200048060ff */
[----:B------:R-:W-:Y:S01]  /*1cbf0*/  FMUL R22, R22, UR20 ;  /* 0x0000001416167c20 */ /* 0x000fe20008400000 */
[----:B------:R-:W-:Y:S01]  /*1cc00*/  F2FP.SATFINITE.E5M2.F32.PACK_AB_MERGE_C R11, RZ, R11, RZ ;  /* 0x0000000bff0b723e */ /* 0x000fe200048060ff */
[----:B------:R-:W-:Y:S01]  /*1cc10*/  @!P0 STG.E.U8 desc[UR18][R24.64], R6 ;  /* 0x0000000618008986 */ /* 0x000fe2000c101112 */
[----:B------:R-:W-:-:S02]  /*1cc20*/  ISETP.LT.OR P0, PT, R0, 0x2, !P2 ;  /* 0x000000020000780c */ /* 0x000fc40005701670 */
[----:B------:R-:W-:Y:S01]  /*1cc30*/  F2FP.SATFINITE.E5M2.F32.PACK_AB_MERGE_C R12, RZ, R12, RZ ;  /* 0x0000000cff0c723e */ /* 0x000fe200048060ff */
[----:B------:R-:W3:Y:S01]  /*1cc40*/  LDL.LU R37, [R1+0x20c] ;  /* 0x00020c0001257983 */ /* 0x000ee20000300800 */
[----:B------:R-:W-:Y:S02]  /*1cc50*/  F2FP.SATFINITE.E5M2.F32.PACK_AB_MERGE_C R13, RZ, R13, RZ ;  /* 0x0000000dff0d723e */ /* 0x000fe400048060ff */
[----:B------:R-:W-:Y:S01]  /*1cc60*/  F2FP.SATFINITE.E5M2.F32.PACK_AB_MERGE_C R14, RZ, R14, RZ ;  /* 0x0000000eff0e723e */ /* 0x000fe200048060ff */
[----:B------:R-:W-:Y:S01]  /*1cc70*/  FMUL R23, R23, UR20 ;  /* 0x0000001417177c20 */ /* 0x000fe20008400000 */
[----:B------:R-:W-:Y:S01]  /*1cc80*/  F2FP.SATFINITE.E5M2.F32.PACK_AB_MERGE_C R15, RZ, R15, RZ ;  /* 0x0000000fff0f723e */ /* 0x000fe200048060ff */
[----:B------:R-:W5:Y:S04]  /*1cc90*/  LDL.LU R33, [R1+0x210] ;  /* 0x0002100001217983 */ /* 0x000f680000300800 */
[----:B------:R1:W-:Y:S01]  /*1cca0*/  @!P0 STG.E.U8 desc[UR18][R24.64+0x1], R7 ;  /* 0x0000010718008986 */ /* 0x0003e2000c101112 */
[----:B------:R-:W-:-:S03]  /*1ccb0*/  ISETP.LT.OR P0, PT, R0, 0xa, !P3 ;  /* 0x0000000a0000780c */ /* 0x000fc60005f01670 */
[----:B------:R-:W-:Y:S01]  /*1ccc0*/  @!P1 STG.E.U8 desc[UR18][R2.64+0x8], R8 ;  /* 0x0000080802009986 */ /* 0x000fe2000c101112 */
[----:B------:R-:W-:Y:S02]  /*1ccd0*/  ISETP.LT.OR P1, PT, R0, 0x9, !P2 ;  /* 0x000000090000780c */ /* 0x000fe40005721670 */
[----:B------:R-:W-:Y:S01]  /*1cce0*/  F2FP.SATFINITE.E5M2.F32.PACK_AB_MERGE_C R16, RZ, R16, RZ ;  /* 0x00000010ff10723e */ /* 0x000fe200048060ff */
[----:B------:R-:W-:Y:S01]  /*1ccf0*/  FMUL R152, R152, UR20 ;  /* 0x0000001498987c20 */ /* 0x000fe20008400000 */
[----:B------:R-:W-:Y:S01]  /*1cd00*/  F2FP.SATFINITE.E5M2.F32.PACK_AB_MERGE_C R17, RZ, R17, RZ ;  /* 0x00000011ff11723e */ /* 0x000fe200048060ff */
[----:B------:R-:W3:Y:S04]  /*1cd10*/  LDL.LU R31, [R1+0x214] ;  /* 0x00021400011f7983 */ /* 0x000ee80000300800 */
[----:B------:R-:W-:Y:S01]  /*1cd20*/  @!P0 STG.E.U8 desc[UR18][R2.64+0x9], R9 ;  /* 0x0000090902008986 */ /* 0x000fe2000c101112 */
[----:B------:R-:W-:-:S03]  /*1cd30*/  ISETP.LT.OR P0, PT, R0, 0x11, !P3 ;  /* 0x000000110000780c */ /* 0x000fc60005f01670 */
[----:B------:R-:W-:Y:S01]  /*1cd40*/  @!P1 STG.E.U8 desc[UR18][R24.64+0x8], R10 ;  /* 0x0000080a18009986 */ /* 0x000fe2000c101112 */
[----:B------:R-:W-:-:S03]  /*1cd50*/  ISETP.LT.OR P1, PT, R0, 0x12, !P3 ;  /* 0x000000120000780c */ /* 0x000fc60005f21670 */
[----:B------:R-:W-:Y:S01]  /*1cd60*/  @!P5 STG.E.U8 desc[UR18][R24.64+0x9], R11 ;  /* 0x0000090b1800d986 */ /* 0x000fe2000c101112 */
[C---:B------:R-:W-:Y:S02]  /*1cd70*/  ISETP.LT.OR P5, PT, R0.reuse, 0x11, !P2 ;  /* 0x000000110000780c */ /* 0x040fe400057a1670 */
[----:B------:R-:W-:Y:S01]  /*1cd80*/  F2FP.SATFINITE.E5M2.F32.PACK_AB_MERGE_C R18, RZ, R18, RZ ;  /* 0x00000012ff12723e */ /* 0x000fe200048060ff */
[----:B------:R-:W3:Y:S01]  /*1cd90*/  LDL.LU R30, [R1+0x218] ;  /* 0x00021800011e7983 */ /* 0x000ee20000300800 */
[----:B------:R-:W-:Y:S01]  /*1cda0*/  F2FP.SATFINITE.E5M2.F32.PACK_AB_MERGE_C R19, RZ, R19, RZ ;  /* 0x00000013ff13723e */ /* 0x000fe200048060ff */
[----:B------:R-:W-:Y:S01]  /*1cdb0*/  FMUL R153, R153, UR20 ;  /* 0x0000001499997c20 */ /* 0x000fe20008400000 */
[----:B------:R-:W-:Y:S01]  /*1cdc0*/  F2FP.SATFINITE.E5M2.F32.PACK_AB_MERGE_C R20, RZ, R20, RZ ;  /* 0x00000014ff14723e */ /* 0x000fe200048060ff */
[----:B------:R-:W-:Y:S01]  /*1cdd0*/  @!P0 STG.E.U8 desc[UR18][R2.64+0x10], R12 ;  /* 0x0000100c02008986 */ /* 0x000fe2000c101112 */
[----:B------:R-:W-:Y:S01]  /*1cde0*/  ISETP.LT.OR P0, PT, R0, 0x12, !P2 ;  /* 0x000000120000780c */ /* 0x000fe20005701670 */
[----:B------:R-:W-:Y:S01]  /*1cdf0*/  FMUL R154, R154, UR20 ;  /* 0x000000149a9a7c20 */ /* 0x000fe20008400000 */
[----:B------:R-:W-:Y:S01]  /*1ce00*/  F2FP.SATFINITE.E5M2.F32.PACK_AB_MERGE_C R21, RZ, R21, RZ ;  /* 0x00000015ff15723e */ /* 0x000fe200048060ff */
[----:B------:R-:W-:Y:S01]  /*1ce10*/  @!P1 STG.E.U8 desc[UR18][R2.64+0x11], R13 ;  /* 0x0000110d02009986 */ /* 0x000fe2000c101112 */
[C---:B------:R-:W-:Y:S01]  /*1ce20*/  ISETP.LT.OR P1, PT, R0.reuse, 0x19, !P3 ;  /* 0x000000190000780c */ /* 0x040fe20005f21670 */
[----:B------:R-:W-:Y:S01]  /*1ce30*/  FMUL R155, R155, UR20 ;  /* 0x000000149b9b7c20 */ /* 0x000fe20008400000 */
[----:B------:R-:W-:Y:S01]  /*1ce40*/  F2FP.SATFINITE.E5M2.F32.PACK_AB_MERGE_C R22, RZ, R22, RZ ;  /* 0x00000016ff16723e */ /* 0x000fe200048060ff */
[----:B------:R-:W-:Y:S01]  /*1ce50*/  @!P5 STG.E.U8 desc[UR18][R24.64+0x10], R14 ;  /* 0x0000100e1800d986 */ /* 0x000fe2000c101112 */
[----:B------:R-:W-:Y:S01]  /*1ce60*/  ISETP.LT.OR P5, PT, R0, 0x1a, !P3 ;  /* 0x0000001a0000780c */ /* 0x000fe20005fa1670 */
[----:B------:R-:W-:Y:S01]  /*1ce70*/  FMUL R156, R156, UR20 ;  /* 0x000000149c9c7c20 */ /* 0x000fe20008400000 */
[----:B------:R-:W-:Y:S01]  /*1ce80*/  F2FP.SATFINITE.E5M2.F32.PACK_AB_MERGE_C R23, RZ, R23, RZ ;  /* 0x00000017ff17723e */ /* 0x000fe200048060ff */
[----:B------:R-:W-:Y:S01]  /*1ce90*/  FMUL R157, R157, UR20 ;  /* 0x000000149d9d7c20 */ /* 0x000fe20008400000 */
[----:B------:R-:W-:Y:S01]  /*1cea0*/  F2FP.SATFINITE.E5M2.F32.PACK_AB_MERGE_C R152, RZ, R152, RZ ;  /* 0x00000098ff98723e */ /* 0x000fe200048060ff */
[----:B------:R-:W-:Y:S01]  /*1ceb0*/  @!P0 STG.E.U8 desc[UR18][R24.64+0x11], R15 ;  /* 0x0000110f18008986 */ /* 0x000fe2000c101112 */
[----:B------:R-:W-:Y:S01]  /*1cec0*/  ISETP.LT.OR P0, PT, R0, 0x19, !P2 ;  /* 0x000000190000780c */ /* 0x000fe20005701670 */
[----:B------:R-:W-:Y:S01]  /*1ced0*/  FMUL R158, R158, UR20 ;  /* 0x000000149e9e7c20 */ /* 0x000fe20008400000 */
[C---:B------:R-:W-:Y:S01]  /*1cee0*/  ISETP.LT.OR P6, PT, R0.reuse, 0x2a, !P2 ;  /* 0x0000002a0000780c */ /* 0x040fe200057c1670 */
        /* <DEDUP_REMOVED lines=57> */
[----:B0-----:R-:W-:Y:S01]  /*1d280*/  F2FP.SATFINITE.E5M2.F32.PACK_AB_MERGE_C R5, RZ, R168, RZ ;  /* 0x000000a8ff05723e */ /* 0x001fe200048060ff */
[----:B------:R-:W-:Y:S01]  /*1d290*/  @!P1 STG.E.U8 desc[UR18][R2.64+0x31], R157 ;  /* 0x0000319d02009986 */ /* 0x000fe2000c101112 */
[C---:B------:R-:W-:Y:S01]  /*1d2a0*/  ISETP.LT.OR P1, PT, R0.reuse, 0x3a, !P3 ;  /* 0x0000003a0000780c */ /* 0x040fe20005f21670 */
[----:B------:R-:W-:Y:S01]  /*1d2b0*/  FMUL R175, R175, UR20 ;  /* 0x00000014afaf7c20 */ /* 0x000fe20008400000 */
[----:B------:R-:W-:Y:S01]  /*1d2c0*/  F2FP.SATFINITE.E5M2.F32.PACK_AB_MERGE_C R169, RZ, R169, RZ ;  /* 0x000000a9ffa9723e */ /* 0x000fe200048060ff */
[----:B------:R-:W-:Y:S01]  /*1d2d0*/  @!P5 STG.E.U8 desc[UR18][R24.64+0x30], R158 ;  /* 0x0000309e1800d986 */ /* 0x000fe2000c101112 */
[----:B------:R-:W-:Y:S01]  /*1d2e0*/  ISETP.LT.OR P5, PT, R0, 0x39, !P2 ;  /* 0x000000390000780c */ /* 0x000fe200057a1670 */
[----:B------:R-:W-:Y:S01]  /*1d2f0*/  FMUL R176, R176, UR20 ;  /* 0x00000014b0b07c20 */ /* 0x000fe20008400000 */
[----:B-1----:R-:W-:Y:S01]  /*1d300*/  F2FP.SATFINITE.E5M2.F32.PACK_AB_MERGE_C R7, RZ, R170, RZ ;  /* 0x000000aaff07723e */ /* 0x002fe200048060ff */
        /* <DEDUP_REMOVED lines=23> */
[----:B------:R-:W-:Y:S01]  /*1d480*/  FMUL R183, R183, UR20 ;  /* 0x00000014b7b77c20 */ /* 0x000fe20008400000 */
        /* <DEDUP_REMOVED lines=12> */
[----:B------:R0:W-:Y:S01]  /*1d550*/  @!P0 STG.E.U8 desc[UR18][R2.64+0x48], R5 ;  /* 0x0000480502008986 */ /* 0x0001e2000c101112 */
[----:B------:R-:W-:Y:S01]  /*1d560*/  ISETP.LT.OR P0, PT, R0, 0x51, !P3 ;  /* 0x000000510000780c */ /* 0x000fe20005f01670 */
[----:B------:R-:W-:Y:S01]  /*1d570*/  FMUL R188, R188, UR20 ;  /* 0x00000014bcbc7c20 */ /* 0x000fe20008400000 */
[----:B------:R-:W-:Y:S01]  /*1d580*/  F2FP.SATFINITE.E5M2.F32.PACK_AB_MERGE_C R185, RZ, R185, RZ ;  /* 0x000000b9ffb9723e */ /* 0x000fe200048060ff */
[----:B------:R-:W-:Y:S01]  /*1d590*/  @!P1 STG.E.U8 desc[UR18][R2.64+0x49], R169 ;  /* 0x000049a902009986 */ /* 0x000fe2000c101112 */
[C---:B------:R-:W-:Y:S01]  /*1d5a0*/  ISETP.LT.OR P1, PT, R0.reuse, 0x52, !P3 ;  /* 0x000000520000780c */ /* 0x040fe20005f21670 */
[----:B------:R-:W-:Y:S01]  /*1d5b0*/  FMUL R189, R189, UR20 ;  /* 0x00000014bdbd7c20 */ /* 0x000fe20008400000 */
[----:B------:R-:W-:Y:S01]  /*1d5c0*/  F2FP.SATFINITE.E5M2.F32.PACK_AB_MERGE_C R187, RZ, R187, RZ ;  /* 0x000000bbffbb723e */ /* 0x000fe200048060ff */
[----:B------:R1:W-:Y:S01]  /*1d5d0*/  @!P5 STG.E.U8 desc[UR18][R24.64+0x48], R7 ;  /* 0x000048071800d986 */ /* 0x0003e2000c101112 */
[----:B------:R-:W-:Y:S01]  /*1d5e0*/  ISETP.LT.OR P5, PT, R0, 0x51, !P2 ;  /* 0x000000510000780c */ /* 0x000fe200057a1670 */
[----:B------:R-:W-:Y:S01]  /*1d5f0*/  FMUL R190, R190, UR20 ;  /* 0x00000014bebe7c20 */ /* 0x000fe20008400000 */
[----:B------:R-:W-:Y:S01]  /*1d600*/  FMUL R191, R191, UR20 ;  /* 0x00000014bfbf7c20 */ /* 0x000fe20008400000 */
[----:B0-----:R-:W-:Y:S01]  /*1d610*/  F2FP.SATFINITE.E5M2.F32.PACK_AB_MERGE_C R5, RZ, R172, RZ ;  /* 0x000000acff05723e */ /* 0x001fe200048060ff */
[----:B------:R-:W-:Y:S01]  /*1d620*/  @!P6 STG.E.U8 desc[UR18][R24.64+0x49], R171 ;  /* 0x000049ab1800e986 */ /* 0x000fe2000c101112 */
[----:B------:R-:W-:Y:S01]  /*1d630*/  ISETP.LT.OR P6, PT, R0, 0x52, !P2 ;  /* 0x000000520000780c */ /* 0x000fe200057c1670 */
[----:B------:R-:W-:Y:S01]  /*1d640*/  FMUL R192, R192, UR20 ;  /* 0x00000014c0c07c20 */ /* 0x000fe20008400000 */
[----:B------:R-:W-:Y:S01]  /*1d650*/  F2FP.SATFINITE.E5M2.F32.PACK_AB_MERGE_C R189, RZ, R189, RZ ;  /* 0x000000bdffbd723e */ /* 0x000fe200048060ff */
[----:B------:R0:W-:Y:S01]  /*1d660*/  @!P0 STG.E.U8 desc[UR18][R2.64+0x50], R5 ;  /* 0x0000500502008986 */ /* 0x0001e2000c101112 */
[C---:B------:R-:W-:Y:S01]  /*1d670*/  ISETP.LT.OR P0, PT, R0.reuse, 0x59, !P3 ;  /* 0x000000590000780c */ /* 0x040fe20005f01670 */
[----:B------:R-:W-:Y:S01]  /*1d680*/  FMUL R193, R193, UR20 ;  /* 0x00000014c1c17c20 */ /* 0x000fe20008400000 */
[----:B-1----:R-:W-:Y:S01]  /*1d690*/  F2FP.SATFINITE.E5M2.F32.PACK_AB_MERGE_C R7, RZ, R174, RZ ;  /* 0x000000aeff07723e */ /* 0x002fe200048060ff */
[----:B------:R-:W-:Y:S01]  /*1d6a0*/  @!P1 STG.E.U8 desc[UR18][R2.64+0x51], R173 ;  /* 0x000051ad02009986 */ /* 0x000fe2000c101112 */
[----:B------:R-:W-:Y:S01]  /*1d6b0*/  ISETP.LT.OR P1, PT, R0, 0x5a, !P3 ;  /* 0x0000005a0000780c */ /* 0x000fe20005f21670 */
        /* <DEDUP_REMOVED lines=8> */
[C---:B------:R-:W-:Y:S01]  /*1d740*/  ISETP.LT.OR P6, PT, R0.reuse, 0x5a, !P2 ;  /* 0x0000005a0000780c */ /* 0x040fe200057c1670 */
[----:B------:R-:W-:Y:S01]  /*1d750*/  FMUL R197, R197, UR20 ;  /* 0x00000014c5c57c20 */ /* 0x000fe20008400000 */
[----:B------:R-:W-:Y:S01]  /*1d760*/  F2FP.SATFINITE.E5M2.F32.PACK_AB_MERGE_C R193, RZ, R193, RZ ;  /* 0x000000c1ffc1723e */ /* 0x000fe200048060ff */
[----:B------:R0:W-:Y:S01]  /*1d770*/  @!P0 STG.E.U8 desc[UR18][R2.64+0x58], R5 ;  /* 0x0000580502008986 */ /* 0x0001e2000c101112 */
[----:B------:R-:W-:Y:S01]  /*1d780*/  ISETP.LT.OR P0, PT, R0, 0x61, !P3 ;  /* 0x000000610000780c */ /* 0x000fe20005f01670 */
[----:B------:R-:W-:Y:S01]  /*1d790*/  FMUL R198, R198, UR20 ;  /* 0x00000014c6c67c20 */ /* 0x000fe20008400000 */
[----:B-1----:R-:W-:Y:S01]  /*1d7a0*/  F2FP.SATFINITE.E5M2.F32.PACK_AB_MERGE_C R7, RZ, R178, RZ ;  /* 0x000000b2ff07723e */ /* 0x002fe200048060ff */
[----:B------:R-:W-:Y:S01]  /*1d7b0*/  @!P1 STG.E.U8 desc[UR18][R2.64+0x59], R177 ;  /* 0x000059b102009986 */ /* 0x000fe2000c101112 */
[C---:B------:R-:W-:Y:S01]  /*1d7c0*/  ISETP.LT.OR P1, PT, R0.reuse, 0x62, !P3 ;  /* 0x000000620000780c */ /* 0x040fe20005f21670 */
[----:B------:R-:W-:Y:S01]  /*1d7d0*/  FMUL R199, R199, UR20 ;  /* 0x00000014c7c77c20 */ /* 0x000fe20008400000 */
[----:B------:R-:W-:Y:S01]  /*1d7e0*/  F2FP.SATFINITE.E5M2.F32.PACK_AB_MERGE_C R195, RZ, R195, RZ ;  /* 0x000000c3ffc3723e */ /* 0x000fe200048060ff */
[----:B------:R1:W-:Y:S01]  /*1d7f0*/  @!P5 STG.E.U8 desc[UR18][R24.64+0x58], R7 ;  /* 0x000058071800d986 */ /* 0x0003e2000c101112 */
[----:B------:R-:W-:Y:S01]  /*1d800*/  ISETP.LT.OR P5, PT, R0, 0x61, !P2 ;  /* 0x000000610000780c */ /* 0x000fe200057a1670 */
[----:B------:R-:W-:Y:S01]  /*1d810*/  FMUL R200, R200, UR20 ;  /* 0x00000014c8c87c20 */ /* 0x000fe20008400000 */
[----:B------:R-:W-:Y:S01]  /*1d820*/  F2FP.SATFINITE.E5M2.F32.PACK_AB_MERGE_C R197, RZ, R197, RZ ;  /* 0x000000c5ffc5723e */ /* 0x000fe200048060ff */
[----:B------:R-:W-:Y:S01]  /*1d830*/  @!P6 STG.E.U8 desc[UR18][R24.64+0x59], R179 ;  /* 0x000059b31800e986 */ /* 0x000fe2000c101112 */
[----:B0-----:R-:W-:Y:S01]  /*1d840*/  F2FP.SATFINITE.E5M2.F32.PACK_AB_MERGE_C R5, RZ, R180, RZ ;  /* 0x000000b4ff05723e */ /* 0x001fe200048060ff */
[----:B------:R-:W-:Y:S01]  /*1d850*/  FMUL R201, R201, UR20 ;  /* 0x00000014c9c97c20 */ /* 0x000fe20008400000 */
        /* <DEDUP_REMOVED lines=20> */
[----:B------:R-:W-:Y:S01]  /*1d9a0*/  FMUL R208, R208, UR20 ;  /* 0x00000014d0d07c20 */ /* 0x000fe20008400000 */
        /* <DEDUP_REMOVED lines=96> */
[----:B----4-:R-:W-:Y:S01]  /*1dfb0*/  FMUL R4, R35, UR20 ;  /* 0x0000001423047c20 */ /* 0x010fe20008400000 */
[----:B------:R-:W-:Y:S01]  /*1dfc0*/  FMUL R236, R236, UR20 ;  /* 0x00000014ecec7c20 */ /* 0x000fe20008400000 */
[----:B------:R1:W-:Y:S01]  /*1dfd0*/  @!P5 STG.E.U8 desc[UR18][R24.64+0x90], R7 ;  /* 0x000090071800d986 */ /* 0x0003e2000c101112 */
[----:B------:R-:W-:Y:S01]  /*1dfe0*/  ISETP.LT.OR P5, PT, R0, 0x99, !P2 ;  /* 0x000000990000780c */ /* 0x000fe200057a1670 */
[----:B------:R-:W-:Y:S01]  /*1dff0*/  FMUL R237, R237, UR20 ;  /* 0x00000014eded7c20 */ /* 0x000fe20008400000 */
[----:B------:R-:W-:Y:S01]  /*1e000*/  F2FP.SATFINITE.E5M2.F32.PACK_AB_MERGE_C R233, RZ, R233, RZ ;  /* 0x000000e9ffe9723e */ /* 0x000fe200048060ff */
[----:B------:R-:W-:Y:S01]  /*1e010*/  @!P6 STG.E.U8 desc[UR18][R24.64+0x91], R207 ;  /* 0x000091cf1800e986 */ /* 0x000fe2000c101112 */
[----:B0-----:R-:W-:-:S02]  /*1e020*/  F2FP.SATFINITE.E5M2.F32.PACK_AB_MERGE_C R5, RZ, R208, RZ ;  /* 0x000000d0ff05723e */ /* 0x001fc400048060ff */
[----:B------:R-:W-:Y:S01]  /*1e030*/  ISETP.LT.OR P6, PT, R0, 0x9a, !P2 ;  /* 0x0000009a0000780c */ /* 0x000fe200057c1670 */
[----:B------:R-:W4:Y:S01]  /*1e040*/  LDL.LU R36, [R1+0x21c] ;  /* 0x00021c0001247983 */ /* 0x000f220000300800 */
[----:B------:R-:W-:-:S03]  /*1e050*/  F2FP.SATFINITE.E5M2.F32.PACK_AB_MERGE_C R235, RZ, R235, RZ ;  /* 0x000000ebffeb723e */ /* 0x000fc600048060ff */
[----:B------:R0:W-:Y:S01]  /*1e060*/  @!P0 STG.E.U8 desc[UR18][R2.64+0x98], R5 ;  /* 0x0000980502008986 */ /* 0x0001e2000c101112 */
[C---:B------:R-:W-:Y:S02]  /*1e070*/  ISETP.LT.OR P0, PT, R0.reuse, 0xa1, !P3 ;  /* 0x000000a10000780c */ /* 0x040fe40005f01670 */
[----:B-1----:R-:W-:Y:S01]  /*1e080*/  F2FP.SATFINITE.E5M2.F32.PACK_AB_MERGE_C R7, RZ, R210, RZ ;  /* 0x000000d2ff07723e */ /* 0x002fe200048060ff */
[----:B------:R-:W-:Y:S01]  /*1e090*/  @!P1 STG.E.U8 desc[UR18][R2.64+0x99], R209 ;  /* 0x000099d102009986 */ /* 0x000fe2000c101112 */
[----:B------:R-:W-:-:S03]  /*1e0a0*/  ISETP.LT.OR P1, PT, R0, 0xa2, !P3 ;  /* 0x000000a20000780c */ /* 0x000fc60005f21670 */
[----:B------:R1:W-:Y:S01]  /*1e0b0*/  @!P5 STG.E.U8 desc[UR18][R24.64+0x98], R7 ;  /* 0x000098071800d986 */ /* 0x0003e2000c101112 */
[C---:B------:R-:W-:Y:S02]  /*1e0c0*/  ISETP.LT.OR P5, PT, R0.reuse, 0xa1, !P2 ;  /* 0x000000a10000780c */ /* 0x040fe400057a1670 */
[----:B0-----:R-:W-:Y:S01]  /*1e0d0*/  F2FP.SATFINITE.E5M2.F32.PACK_AB_MERGE_C R5, RZ, R212, RZ ;  /* 0x000000d4ff05723e */ /* 0x001fe200048060ff */
[----:B------:R-:W-:Y:S01]  /*1e0e0*/  @!P6 STG.E.U8 desc[UR18][R24.64+0x99], R211 ;  /* 0x000099d31800e986 */ /* 0x000fe2000c101112 */
[----:B------:R-:W-:-:S03]  /*1e0f0*/  ISETP.LT.OR P6, PT, R0, 0xa2, !P2 ;  /* 0x000000a20000780c */ /* 0x000fc600057c1670 */
        /* <DEDUP_REMOVED lines=51> */
[----:B------:R-:W-:Y:S02]  /*1e430*/  ISETP.LT.OR P0, PT, R0, 0xd1, !P3 ;  /* 0x000000d10000780c */ /* 0x000fe40005f01670 */
[----:B-1----:R-:W-:Y:S01]  /*1e440*/  F2FP.SATFINITE.E5M2.F32.PACK_AB_MERGE_C R7, RZ, R234, RZ ;  /* 0x000000eaff07723e */ /* 0x002fe200048060ff */
[----:B------:R-:W4:Y:S01]  /*1e450*/  LDL.LU R35, [R1+0x220] ;  /* 0x0002200001237983 */ /* 0x000f220000300800 */
[----:B------:R-:W-:Y:S01]  /*1e460*/  F2FP.SATFINITE.E5M2.F32.PACK_AB_MERGE_C R9, RZ, R236, RZ ;  /* 0x000000ecff09723e */ /* 0x000fe200048060ff */
[----:B-----5:R-:W-:Y:S01]  /*1e470*/  FMUL R6, R33, UR20 ;  /* 0x0000001421067c20 */ /* 0x020fe20008400000 */
[----:B------:R-:W-:Y:S01]  /*1e480*/  F2FP.SATFINITE.E5M2.F32.PACK_AB_MERGE_C R11, RZ, R4, RZ ;  /* 0x00000004ff0b723e */ /* 0x000fe200048060ff */
[----:B------:R-:W-:Y:S01]  /*1e490*/  @!P1 STG.E.U8 desc[UR18][R2.64+0xc9], R233 ;  /* 0x0000c9e902009986 */ /* 0x000fe2000c101112 */
[----:B0-----:R-:W-:Y:S01]  /*1e4a0*/  FMUL R5, R34, UR20 ;  /* 0x0000001422057c20 */ /* 0x001fe20008400000 */
[----:B--2---:R-:W-:-:S02]  /*1e4b0*/  FMUL R4, R38, UR20 ;  /* 0x0000001426047c20 */ /* 0x004fc40008400000 */
[----:B------:R-:W2:Y:S01]  /*1e4c0*/  LDL.LU R34, [R1+0x224] ;  /* 0x0002240001227983 */ /* 0x000ea20000300800 */
[----:B------:R-:W-:-:S03]  /*1e4d0*/  ISETP.LT.OR P1, PT, R0, 0xd2, !P3 ;  /* 0x000000d20000780c */ /* 0x000fc60005f21670 */
[----:B------:R-:W5:Y:S04]  /*1e4e0*/  LDL.LU R33, [R1+0x228] ;  /* 0x0002280001217983 */ /* 0x000f680000300800 */
[----:B------:R3:W-:Y:S01]  /*1e4f0*/  @!P5 STG.E.U8 desc[UR18][R24.64+0xc8], R7 ;  /* 0x0000c8071800d986 */ /* 0x0007e2000c101112 */
[----:B------:R-:W-:-:S03]  /*1e500*/  ISETP.LT.OR P5, PT, R0, 0xd1, !P2 ;  /* 0x000000d10000780c */ /* 0x000fc600057a1670 */
[----:B------:R-:W-:Y:S01]  /*1e510*/  @!P6 STG.E.U8 desc[UR18][R24.64+0xc9], R235 ;  /* 0x0000c9eb1800e986 */ /* 0x000fe2000c101112 */
[----:B------:R-:W-:-:S03]  /*1e520*/  ISETP.LT.OR P6, PT, R0, 0xd2, !P2 ;  /* 0x000000d20000780c */ /* 0x000fc600057c1670 */
[----:B------:R0:W-:Y:S01]  /*1e530*/  @!P0 STG.E.U8 desc[UR18][R2.64+0xd0], R9 ;  /* 0x0000d00902008986 */ /* 0x0001e2000c101112 */
[----:B---3--:R-:W-:-:S03]  /*1e540*/  FMUL R7, R31, UR20 ;  /* 0x000000141f077c20 */ /* 0x008fc60008400000 */
[----:B------:R-:W3:Y:S04]  /*1e550*/  LDL.LU R31, [R1+0x22c] ;  /* 0x00022c00011f7983 */ /* 0x000ee80000300800 */
[----:B------:R-:W3:Y:S01]  /*1e560*/  LDL.LU R38, [R1+0x230] ;  /* 0x0002300001267983 */ /* 0x000ee20000300800 */
[----:B0-----:R-:W-:Y:S01]  /*1e570*/  F2FP.SATFINITE.E5M2.F32.PACK_AB_MERGE_C R9, RZ, R4, RZ ;  /* 0x00000004ff09723e */ /* 0x001fe200048060ff */
[----:B------:R-:W-:Y:S02]  /*1e580*/  FMUL R4, R30, UR20 ;  /* 0x000000141e047c20 */ /* 0x000fe40008400000 */
[----:B------:R-:W3:Y:S01]  /*1e590*/  LDL.LU R30, [R1+0x234] ;  /* 0x00023400011e7983 */ /* 0x000ee20000300800 */
[----:B------:R-:W-:Y:S02]  /*1e5a0*/  F2FP.SATFINITE.E5M2.F32.PACK_AB_MERGE_C R237, RZ, R237, RZ ;  /* 0x000000edffed723e */ /* 0x000fe400048060ff */
[----:B------:R-:W-:Y:S01]  /*1e5b0*/  F2FP.SATFINITE.E5M2.F32.PACK_AB_MERGE_C R13, RZ, R5, RZ ;  /* 0x00000005ff0d723e */ /* 0x000fe200048060ff */
[----:B------:R-:W-:Y:S01]  /*1e5c0*/  FMUL R5, R37, UR20 ;  /* 0x0000001425057c20 */ /* 0x000fe20008400000 */
[----:B------:R-:W-:Y:S01]  /*1e5d0*/  ISETP.LT.OR P0, PT, R0, 0xd9, !P3 ;  /* 0x000000d90000780c */ /* 0x000fe20005f01670 */
[----:B------:R-:W3:Y:S01]  /*1e5e0*/  LDL.LU R37, [R1+0x238] ;  /* 0x0002380001257983 */ /* 0x000ee20000300800 */
[----:B------:R-:W-:-:S03]  /*1e5f0*/  F2FP.SATFINITE.E5M2.F32.PACK_AB_MERGE_C R15, RZ, R6, RZ ;  /* 0x00000006ff0f723e */ /* 0x000fc600048060ff */
[----:B------:R-:W-:Y:S01]  /*1e600*/  @!P1 STG.E.U8 desc[UR18][R2.64+0xd1], R237 ;  /* 0x0000d1ed02009986 */ /* 0x000fe2000c101112 */
[----:B------:R-:W-:-:S03]  /*1e610*/  ISETP.LT.OR P1, PT, R0, 0xda, !P3 ;  /* 0x000000da0000780c */ /* 0x000fc60005f21670 */
[----:B------:R0:W-:Y:S01]  /*1e620*/  @!P5 STG.E.U8 desc[UR18][R24.64+0xd0], R11 ;  /* 0x0000d00b1800d986 */ /* 0x0001e2000c101112 */
[----:B------:R-:W-:-:S03]  /*1e630*/  ISETP.LT.OR P5, PT, R0, 0xd9, !P2 ;  /* 0x000000d90000780c */ /* 0x000fc600057a1670 */
[----:B------:R1:W-:Y:S01]  /*1e640*/  @!P6 STG.E.U8 desc[UR18][R24.64+0xd1], R13 ;  /* 0x0000d10d1800e986 */ /* 0x0003e2000c101112 */
[----:B0-----:R-:W-:Y:S02]  /*1e650*/  F2FP.SATFINITE.E5M2.F32.PACK_AB_MERGE_C R11, RZ, R5, RZ ;  /* 0x00000005ff0b723e */ /* 0x001fe400048060ff */
[----:B-1----:R-:W-:Y:S01]  /*1e660*/  F2FP.SATFINITE.E5M2.F32.PACK_AB_MERGE_C R13, RZ, R7, RZ ;  /* 0x00000007ff0d723e */ /* 0x002fe200048060ff */
[----:B------:R0:W-:Y:S04]  /*1e670*/  @!P0 STG.E.U8 desc[UR18][R2.64+0xd8], R9 ;  /* 0x0000d80902008986 */ /* 0x0001e8000c101112 */
[----:B------:R1:W-:Y:S01]  /*1e680*/  @!P1 STG.E.U8 desc[UR18][R2.64+0xd9], R11 ;  /* 0x0000d90b02009986 */ /* 0x0003e2000c101112 */
[----:B0-----:R-:W-:-:S03]  /*1e690*/  F2FP.SATFINITE.E5M2.F32.PACK_AB_MERGE_C R9, RZ, R4, RZ ;  /* 0x00000004ff09723e */ /* 0x001fc600048060ff */
[----:B------:R0:W-:Y:S01]  /*1e6a0*/  @!P5 STG.E.U8 desc[UR18][R24.64+0xd8], R15 ;  /* 0x0000d80f1800d986 */ /* 0x0001e2000c101112 */
[----:B----4-:R-:W-:-:S03]  /*1e6b0*/  FMUL R5, R36, UR20 ;  /* 0x0000001424057c20 */ /* 0x010fc60008400000 */
[----:B------:R-:W4:Y:S02]  /*1e6c0*/  LDL.LU R36, [R1+0x23c] ;  /* 0x00023c0001247983 */ /* 0x000f240000300800 */
[----:B-1----:R-:W-:Y:S01]  /*1e6d0*/  F2FP.SATFINITE.E5M2.F32.PACK_AB_MERGE_C R11, RZ, R5, RZ ;  /* 0x00000005ff0b723e */ /* 0x002fe200048060ff */
[----:B------:R-:W-:Y:S02]  /*1e6e0*/  FMUL R6, R35, UR20 ;  /* 0x0000001423067c20 */ /* 0x000fe40008400000 */
[----:B------:R-:W4:Y:S01]  /*1e6f0*/  LDL.LU R35, [R1+0x240] ;  /* 0x0002400001237983 */ /* 0x000f220000300800 */
[----:B--2---:R-:W-:-:S03]  /*1e700*/  FMUL R7, R34, UR20 ;  /* 0x0000001422077c20 */ /* 0x004fc60008400000 */
[----:B------:R-:W2:Y:S01]  /*1e710*/  LDL.LU R34, [R1+0x244] ;  /* 0x0002440001227983 */ /* 0x000ea20000300800 */
[----:B-----5:R-:W-:-:S03]  /*1e720*/  FMUL R4, R33, UR20 ;  /* 0x0000001421047c20 */ /* 0x020fc60008400000 */
[----:B------:R-:W5:Y:S01]  /*1e730*/  LDL.LU R33, [R1+0x248] ;  /* 0x0002480001217983 */ /* 0x000f620000300800 */
[----:B0-----:R-:W-:Y:S01]  /*1e740*/  F2FP.SATFINITE.E5M2.F32.PACK_AB_MERGE_C R15, RZ, R6, RZ ;  /* 0x00000006ff0f723e */ /* 0x001fe200048060ff */
[----:B---3--:R-:W-:Y:S02]  /*1e750*/  FMUL R5, R31, UR20 ;  /* 0x000000141f057c20 */ /* 0x008fe40008400000 */
[----:B------:R-:W3:Y:S01]  /*1e760*/  LDL.LU R31, [R1+0x24c] ;  /* 0x00024c00011f7983 */ /* 0x000ee20000300800 */
[----:B------:R-:W-:-:S03]  /*1e770*/  FMUL R6, R30, UR20 ;  /* 0x000000141e067c20 */ /* 0x000fc60008400000 */
[----:B------:R-:W3:Y:S01]  /*1e780*/  LDL.LU R30, [R1+0x250] ;  /* 0x00025000011e7983 */ /* 0x000ee20000300800 */
[C---:B------:R-:W-:Y:S02]  /*1e790*/  ISETP.LT.OR P6, PT, R0.reuse, 0xda, !P2 ;  /* 0x000000da0000780c */ /* 0x040fe400057c1670 */
[C---:B------:R-:W-:Y:S02]  /*1e7a0*/  ISETP.LT.OR P5, PT, R0.reuse, 0xe1, !P3 ;  /* 0x000000e10000780c */ /* 0x040fe40005fa1670 */
[C---:B------:R-:W-:Y:S02]  /*1e7b0*/  ISETP.LT.OR P0, PT, R0.reuse, 0xe1, !P2 ;  /* 0x000000e10000780c */ /* 0x040fe40005701670 */
[----:B------:R-:W-:-:S07]  /*1e7c0*/  ISETP.LT.OR P1, PT, R0, 0xe2, !P2 ;  /* 0x000000e20000780c */ /* 0x000fce0005721670 */
[----:B------:R0:W-:Y:S01]  /*1e7d0*/  @!P6 STG.E.U8 desc[UR18][R24.64+0xd9], R13 ;  /* 0x0000d90d1800e986 */ /* 0x0001e2000c101112 */
[C---:B------:R-:W-:Y:S02]  /*1e7e0*/  ISETP.LT.OR P6, PT, R0.reuse, 0xe2, !P3 ;  /* 0x000000e20000780c */ /* 0x040fe40005fc1670 */
[----:B------:R-:W-:Y:S01]  /*1e7f0*/  F2FP.SATFINITE.E5M2.F32.PACK_AB_MERGE_C R7, RZ, R7, RZ ;  /* 0x00000007ff07723e */ /* 0x000fe200048060ff */
[----:B------:R1:W-:Y:S01]  /*1e800*/  @!P5 STG.E.U8 desc[UR18][R2.64+0xe0], R9 ;  /* 0x0000e0090200d986 */ /* 0x0003e2000c101112 */
[----:B------:R-:W-:Y:S02]  /*1e810*/  ISETP.LT.OR P5, PT, R0, 0xea, !P2 ;  /* 0x000000ea0000780c */ /* 0x000fe400057a1670 */
[----:B0-----:R-:W-:Y:S01]  /*1e820*/  F2FP.SATFINITE.E5M2.F32.PACK_AB_MERGE_C R13, RZ, R4, RZ ;  /* 0x00000004ff0d723e */ /* 0x001fe200048060ff */
[----:B------:R-:W-:-:S06]  /*1e830*/  FMUL R4, R38, UR20 ;  /* 0x0000001426047c20 */ /* 0x000fcc0008400000 */
[----:B------:R-:W-:Y:S01]  /*1e840*/  @!P6 STG.E.U8 desc[UR18][R2.64+0xe1], R11 ;  /* 0x0000e10b0200e986 */ /* 0x000fe2000c101112 */
[----:B------:R-:W-:-:S03]  /*1e850*/  ISETP.LT.OR P6, PT, R0, 0xe9, !P3 ;  /* 0x000000e90000780c */ /* 0x000fc60005fc1670 */
[----:B------:R-:W-:Y:S01]  /*1e860*/  @!P0 STG.E.U8 desc[UR18][R24.64+0xe0], R15 ;  /* 0x0000e00f18008986 */ /* 0x000fe2000c101112 */
[----:B------:R-:W-:-:S03]  /*1e870*/  ISETP.LT.OR P0, PT, R0, 0xea, !P3 ;  /* 0x000000ea0000780c */ /* 0x000fc60005f01670 */
[----:B------:R0:W-:Y:S04]  /*1e880*/  @!P1 STG.E.U8 desc[UR18][R24.64+0xe1], R7 ;  /* 0x0000e10718009986 */ /* 0x0001e8000c101112 */
[----:B------:R-:W3:Y:S01]  /*1e890*/  LDL.LU R38, [R1+0x254] ;  /* 0x0002540001267983 */ /* 0x000ee20000300800 */
[----:B-1----:R-:W-:Y:S02]  /*1e8a0*/  F2FP.SATFINITE.E5M2.F32.PACK_AB_MERGE_C R9, RZ, R5, RZ ;  /* 0x00000005ff09723e */ /* 0x002fe400048060ff */
[----:B0-----:R-:W-:Y:S01]  /*1e8b0*/  F2FP.SATFINITE.E5M2.F32.PACK_AB_MERGE_C R7, RZ, R4, RZ ;  /* 0x00000004ff07723e */ /* 0x001fe200048060ff */
[----:B------:R-:W-:Y:S02]  /*1e8c0*/  FMUL R4, R37, UR20 ;  /* 0x0000001425047c20 */ /* 0x000fe40008400000 */
[----:B------:R-:W3:Y:S01]  /*1e8d0*/  LDL.LU R37, [R1+0x258] ;  /* 0x0002580001257983 */ /* 0x000ee20000300800 */
[----:B------:R-:W-:-:S02]  /*1e8e0*/  F2FP.SATFINITE.E5M2.F32.PACK_AB_MERGE_C R11, RZ, R6, RZ ;  /* 0x00000006ff0b723e */ /* 0x000fc400048060ff */
[----:B------:R-:W-:Y:S01]  /*1e8f0*/  F2FP.SATFINITE.E5M2.F32.PACK_AB_MERGE_C R15, RZ, R4, RZ ;  /* 0x00000004ff0f723e */ /* 0x000fe200048060ff */
[----:B------:R-:W-:Y:S04]  /*1e900*/  @!P6 STG.E.U8 desc[UR18][R2.64+0xe8], R13 ;  /* 0x0000e80d0200e986 */ /* 0x000fe8000c101112 */
[----:B------:R0:W-:Y:S04]  /*1e910*/  @!P0 STG.E.U8 desc[UR18][R2.64+0xe9], R9 ;  /* 0x0000e90902008986 */ /* 0x0001e8000c101112 */
[----:B------:R1:W-:Y:S01]  /*1e920*/  @!P5 STG.E.U8 desc[UR18][R24.64+0xe9], R11 ;  /* 0x0000e90b1800d986 */ /* 0x0003e2000c101112 */
[----:B----4-:R-:W-:-:S03]  /*1e930*/  FMUL R5, R36, UR20 ;  /* 0x0000001424057c20 */ /* 0x010fc60008400000 */
[----:B------:R-:W4:Y:S02]  /*1e940*/  LDL.LU R36, [R1+0x25c] ;  /* 0x00025c0001247983 */ /* 0x000f240000300800 */
[----:B0-----:R-:W-:Y:S01]  /*1e950*/  F2FP.SATFINITE.E5M2.F32.PACK_AB_MERGE_C R9, RZ, R5, RZ ;  /* 0x00000005ff09723e */ /* 0x001fe200048060ff */
[----:B------:R-:W-:Y:S02]  /*1e960*/  FMUL R6, R35, UR20 ;  /* 0x0000001423067c20 */ /* 0x000fe40008400000 */
[----:B------:R-:W4:Y:S01]  /*1e970*/  LDL.LU R35, [R1+0x260] ;  /* 0x0002600001237983 */ /* 0x000f220000300800 */
[----:B--2---:R-:W-:-:S03]  /*1e980*/  FMUL R4, R34, UR20 ;  /* 0x0000001422047c20 */ /* 0x004fc60008400000 */
[----:B------:R-:W2:Y:S02]  /*1e990*/  LDL.LU R34, [R1+0x264] ;  /* 0x0002640001227983 */ /* 0x000ea40000300800 */
[----:B-1----:R-:W-:Y:S01]  /*1e9a0*/  F2FP.SATFINITE.E5M2.F32.PACK_AB_MERGE_C R11, RZ, R4, RZ ;  /* 0x00000004ff0b723e */ /* 0x002fe200048060ff */
[----:B-----5:R-:W-:Y:S02]  /*1e9b0*/  FMUL R4, R33, UR20 ;  /* 0x0000001421047c20 */ /* 0x020fe40008400000 */
[----:B------:R-:W5:Y:S03]  /*1e9c0*/  LDL.LU R33, [R1+0x268] ;  /* 0x0002680001217983 */ /* 0x000f660000300800 */
[----:B------:R-:W-:Y:S01]  /*1e9d0*/  F2FP.SATFINITE.E5M2.F32.PACK_AB_MERGE_C R13, RZ, R4, RZ ;  /* 0x00000004ff0d723e */ /* 0x000fe200048060ff */
        /* <DEDUP_REMOVED lines=9> */
[----:B------:R-:W-:-:S03]  /*1ea70*/  ISETP.LT.OR P1, PT, R0, 0xf1, !P2 ;  /* 0x000000f10000780c */ /* 0x000fc60005721670 */
[----:B------:R1:W-:Y:S01]  /*1ea80*/  @!P6 STG.E.U8 desc[UR18][R2.64+0xf0], R15 ;  /* 0x0000f00f0200e986 */ /* 0x0003e2000c101112 */
[C---:B------:R-:W-:Y:S02]  /*1ea90*/  ISETP.LT.OR P6, PT, R0.reuse, 0xf9, !P3 ;  /* 0x000000f90000780c */ /* 0x040fe40005fc1670 */
[----:B------:R-:W-:Y:S01]  /*1eaa0*/  ISETP.LT.OR P3, PT, R0, 0xfa, !P3 ;  /* 0x000000fa0000780c */ /* 0x000fe20005f61670 */
[----:B------:R1:W-:Y:S01]  /*1eab0*/  @!P0 STG.E.U8 desc[UR18][R2.64+0xf1], R9 ;  /* 0x0000f10902008986 */ /* 0x0003e2000c101112 */
[----:B0-----:R-:W-:Y:S02]  /*1eac0*/  F2FP.SATFINITE.E5M2.F32.PACK_AB_MERGE_C R7, RZ, R6, RZ ;  /* 0x00000006ff07723e */ /* 0x001fe400048060ff */
[----:B-1----:R-:W-:Y:S02]  /*1ead0*/  F2FP.SATFINITE.E5M2.F32.PACK_AB_MERGE_C R15, RZ, R5, RZ ;  /* 0x00000005ff0f723e */ /* 0x002fe400048060ff */
[----:B------:R-:W-:Y:S01]  /*1eae0*/  F2FP.SATFINITE.E5M2.F32.PACK_AB_MERGE_C R9, RZ, R4, RZ ;  /* 0x00000004ff09723e */ /* 0x000fe200048060ff */
[----:B------:R-:W-:-:S02]  /*1eaf0*/  FMUL R4, R38, UR20 ;  /* 0x0000001426047c20 */ /* 0x000fc40008400000 */
[----:B------:R-:W3:Y:S04]  /*1eb00*/  LDL.LU R38, [R1+0x274] ;  /* 0x0002740001267983 */ /* 0x000ee80000300800 */
[----:B------:R0:W-:Y:S01]  /*1eb10*/  @!P5 STG.E.U8 desc[UR18][R24.64+0xf1], R11 ;  /* 0x0000f10b1800d986 */ /* 0x0001e2000c101112 */
[----:B------:R-:W-:Y:S01]  /*1eb20*/  ISETP.LT.OR P5, PT, R0, 0xf9, !P2 ;  /* 0x000000f90000780c */ /* 0x000fe200057a1670 */
[----:B------:R-:W-:Y:S02]  /*1eb30*/  FMUL R5, R37, UR20 ;  /* 0x0000001425057c20 */ /* 0x000fe40008400000 */
[----:B------:R-:W3:Y:S04]  /*1eb40*/  LDL.LU R37, [R1+0x278] ;  /* 0x0002780001257983 */ /* 0x000ee80000300800 */
[----:B------:R1:W-:Y:S04]  /*1eb50*/  @!P1 STG.E.U8 desc[UR18][R24.64+0xf0], R7 ;  /* 0x0000f00718009986 */ /* 0x0003e8000c101112 */
[----:B------:R-:W-:Y:S04]  /*1eb60*/  @!P6 STG.E.U8 desc[UR18][R2.64+0xf8], R13 ;  /* 0x0000f80d0200e986 */ /* 0x000fe8000c101112 */
[----:B------:R2:W-:Y:S01]  /*1eb70*/  @!P3 STG.E.U8 desc[UR18][R2.64+0xf9], R15 ;  /* 0x0000f90f0200b986 */ /* 0x0005e2000c101112 */
[----:B0-----:R-:W-:-:S03]  /*1eb80*/  F2FP.SATFINITE.E5M2.F32.PACK_AB_MERGE_C R11, RZ, R4, RZ ;  /* 0x00000004ff0b723e */ /* 0x001fc600048060ff */
[----:B------:R0:W-:Y:S01]  /*1eb90*/  @!P5 STG.E.U8 desc[UR18][R24.64+0xf8], R9 ;  /* 0x0000f8091800d986 */ /* 0x0001e2000c101112 */
[----:B----4-:R-:W-:-:S03]  /*1eba0*/  FMUL R6, R36, UR20 ;  /* 0x0000001424067c20 */ /* 0x010fc60008400000 */
[----:B------:R-:W4:Y:S01]  /*1ebb0*/  LDL.LU R36, [R1+0x27c] ;  /* 0x00027c0001247983 */ /* 0x000f220000300800 */
[----:B-1----:R-:W-:-:S03]  /*1ebc0*/  FMUL R7, R35, UR20 ;  /* 0x0000001423077c20 */ /* 0x002fc60008400000 */
        /* <DEDUP_REMOVED lines=10> */
[----:B------:R-:W-:Y:S02]  /*1ec70*/  ISETP.GE.AND P1, PT, R32, 0x81, PT ;  /* 0x000000812000780c */ /* 0x000fe40003f26270 */
[C---:B------:R-:W-:Y:S02]  /*1ec80*/  ISETP.LT.OR P2, PT, R0.reuse, 0xfa, !P2 ;  /* 0x000000fa0000780c */ /* 0x040fe40005741670 */
[C---:B------:R-:W-:Y:S02]  /*1ec90*/  ISETP.LT.OR P6, PT, R0.reuse, 0x1, !P1 ;  /* 0x000000010000780c */ /* 0x040fe40004fc1670 */
[----:B------:R-:W-:Y:S02]  /*1eca0*/  ISETP.LT.OR P3, PT, R0, 0x2, !P1 ;  /* 0x000000020000780c */ /* 0x000fe40004f61670 */
[----:B------:R-:W-:Y:S02]  /*1ecb0*/  F2FP.SATFINITE.E5M2.F32.PACK_AB_MERGE_C R5, RZ, R5, RZ ;  /* 0x00000005ff05723e */ /* 0x000fe400048060ff */
[----:B------:R-:W-:-:S05]  /*1ecc0*/  ISETP.GE.AND P0, PT, R32, 0x89, PT ;  /* 0x000000892000780c */ /* 0x000fca0003f06270 */
[----:B------:R-:W-:Y:S01]  /*1ecd0*/  @!P2 STG.E.U8 desc[UR18][R24.64+0xf9], R11 ;  /* 0x0000f90b1800a986 */ /* 0x000fe2000c101112 */
[----:B------:R-:W-:-:S03]  /*1ece0*/  F2FP.SATFINITE.E5M2.F32.PACK_AB_MERGE_C R13, RZ, R6, RZ ;  /* 0x00000006ff0d723e */ /* 0x000fc600048060ff */
[----:B------:R0:W-:Y:S01]  /*1ecf0*/  @!P6 STG.E.U8 desc[UR18][R28.64], R5 ;  /* 0x000000051c00e986 */ /* 0x0001e2000c101112 */
[C---:B------:R-:W-:Y:S02]  /*1ed00*/  ISETP.LT.OR P6, PT, R0.reuse, 0x2, !P0 ;  /* 0x000000020000780c */ /* 0x040fe400047c1670 */
[C---:B------:R-:W-:Y:S01]  /*1ed10*/  ISETP.LT.OR P5, PT, R0.reuse, 0x1, !P0 ;  /* 0x000000010000780c */ /* 0x040fe200047a1670 */
[----:B------:R1:W-:Y:S01]  /*1ed20*/  @!P3 STG.E.U8 desc[UR18][R28.64+0x1], R13 ;  /* 0x0000010d1c00b986 */ /* 0x0003e2000c101112 */
[----:B------:R-:W-:Y:S02]  /*1ed30*/  ISETP.LT.OR P2, PT, R0, 0xa, !P1 ;  /* 0x0000000a0000780c */ /* 0x000fe40004f41670 */
[----:B0-----:R-:W-:Y:S02]  /*1ed40*/  F2FP.SATFINITE.E5M2.F32.PACK_AB_MERGE_C R5, RZ, R3, RZ ;  /* 0x00000003ff05723e */ /* 0x001fe400048060ff */
[----:B-1----:R-:W-:Y:S01]  /*1ed50*/  F2FP.SATFINITE.E5M2.F32.PACK_AB_MERGE_C R13, RZ, R2, RZ ;  /* 0x00000002ff0d723e */ /* 0x002fe200048060ff */
[----:B------:R-:W-:-:S02]  /*1ed60*/  FMUL R3, R38, UR20 ;  /* 0x0000001426037c20 */ /* 0x000fc40008400000 */
[----:B------:R-:W3:Y:S01]  /*1ed70*/  LDL.LU R38, [R1+0x294] ;  /* 0x0002940001267983 */ /* 0x000ee20000300800 */
[----:B------:R-:W-:Y:S02]  /*1ed80*/  F2FP.SATFINITE.E5M2.F32.PACK_AB_MERGE_C R11, RZ, R4, RZ ;  /* 0x00000004ff0b723e */ /* 0x000fe400048060ff */
[----:B------:R-:W-:Y:S01]  /*1ed90*/  ISETP.LT.OR P3, PT, R0, 0x9, !P1 ;  /* 0x000000090000780c */ /* 0x000fe20004f61670 */
[----:B------:R0:W-:Y:S01]  /*1eda0*/  @!P6 STG.E.U8 desc[UR18][R26.64+0x1], R9 ;  /* 0x000001091a00e986 */ /* 0x0001e2000c101112 */
[----:B------:R-:W-:-:S03]  /*1edb0*/  FMUL R2, R37, UR20 ;  /* 0x0000001425027c20 */ /* 0x000fc60008400000 */
[----:B------:R-:W3:Y:S01]  /*1edc0*/  LDL.LU R37, [R1+0x298] ;  /* 0x0002980001257983 */ /* 0x000ee20000300800 */
[----:B------:R-:W-:Y:S02]  /*1edd0*/  F2FP.SATFINITE.E5M2.F32.PACK_AB_MERGE_C R7, RZ, R7, RZ ;  /* 0x00000007ff07723e */ /* 0x000fe400048060ff */
[----:B0-----:R-:W-:-:S03]  /*1ede0*/  F2FP.SATFINITE.E5M2.F32.PACK_AB_MERGE_C R9, RZ, R2, RZ ;  /* 0x00000002ff09723e */ /* 0x001fc600048060ff */
        /* <DEDUP_REMOVED lines=8> */
[----:B------:R-:W4:Y:S03]  /*1ee70*/  LDL.LU R35, [R1+0x2a0] ;  /* 0x0002a00001237983 */ /* 0x000f260000300800 */
[----:B------:R-:W-:Y:S01]  /*1ee80*/  F2FP.SATFINITE.E5M2.F32.PACK_AB_MERGE_C R15, RZ, R2, RZ ;  /* 0x00000002ff0f723e */ /* 0x000fe200048060ff */
[----:B--2---:R-:W-:Y:S02]  /*1ee90*/  FMUL R2, R34, UR20 ;  /* 0x0000001422027c20 */ /* 0x004fe40008400000 */
[----:B------:R-:W2:Y:S01]  /*1eea0*/  LDL.LU R34, [R1+0x2a4] ;  /* 0x0002a40001227983 */ /* 0x000ea20000300800 */
[----:B-----5:R-:W-:-:S03]  /*1eeb0*/  FMUL R3, R33, UR20 ;  /* 0x0000001421037c20 */ /* 0x020fc60008400000 */
[----:B------:R-:W5:Y:S01]  /*1eec0*/  LDL.LU R33, [R1+0x2a8] ;  /* 0x0002a80001217983 */ /* 0x000f620000300800 */
[----:B---3--:R-:W-:-:S03]  /*1eed0*/  FMUL R4, R31, UR20 ;  /* 0x000000141f047c20 */ /* 0x008fc60008400000 */
[----:B------:R-:W3:Y:S01]  /*1eee0*/  LDL.LU R31, [R1+0x2ac] ;  /* 0x0002ac00011f7983 */ /* 0x000ee20000300800 */
[----:B0-----:R-:W-:-:S03]  /*1eef0*/  FMUL R5, R30, UR20 ;  /* 0x000000141e057c20 */ /* 0x001fc60008400000 */
[----:B------:R-:W3:Y:S01]  /*1ef00*/  LDL.LU R30, [R1+0x2b0] ;  /* 0x0002b000011e7983 */ /* 0x000ee20000300800 */
[C---:B------:R-:W-:Y:S02]  /*1ef10*/  ISETP.LT.OR P6, PT, R0.reuse, 0xa, !P0 ;  /* 0x0000000a0000780c */ /* 0x040fe400047c1670 */
[C---:B------:R-:W-:Y:S02]  /*1ef20*/  ISETP.LT.OR P5, PT, R0.reuse, 0x9, !P0 ;  /* 0x000000090000780c */ /* 0x040fe400047a1670 */
[C---:B------:R-:W-:Y:S02]  /*1ef30*/  ISETP.LT.OR P3, PT, R0.reuse, 0x11, !P1 ;  /* 0x000000110000780c */ /* 0x040fe40004f61670 */
[----:B------:R-:W-:-:S07]  /*1ef40*/  ISETP.LT.OR P2, PT, R0, 0x12, !P1 ;  /* 0x000000120000780c */ /* 0x000fce0004f41670 */
[----:B------:R0:W-:Y:S01]  /*1ef50*/  @!P6 STG.E.U8 desc[UR18][R26.64+0x9], R7 ;  /* 0x000009071a00e986 */ /* 0x0001e2000c101112 */
[----:B------:R-:W-:-:S03]  /*1ef60*/  ISETP.LT.OR P6, PT, R0, 0x12, !P0 ;  /* 0x000000120000780c */ /* 0x000fc600047c1670 */
[----:B------:R-:W-:Y:S01]  /*1ef70*/  @!P5 STG.E.U8 desc[UR18][R26.64+0x8], R13 ;  /* 0x0000080d1a00d986 */ /* 0x000fe2000c101112 */
[----:B------:R-:W-:-:S03]  /*1ef80*/  ISETP.LT.OR P5, PT, R0, 0x11, !P0 ;  /* 0x000000110000780c */ /* 0x000fc600047a1670 */
[----:B------:R1:W-:Y:S01]  /*1ef90*/  @!P3 STG.E.U8 desc[UR18][R28.64+0x10], R9 ;  /* 0x000010091c00b986 */ /* 0x0003e2000c101112 */
[C---:B------:R-:W-:Y:S02]  /*1efa0*/  ISETP.LT.OR P3, PT, R0.reuse, 0x19, !P1 ;  /* 0x000000190000780c */ /* 0x040fe40004f61670 */
[----:B0-----:R-:W-:Y:S01]  /*1efb0*/  F2FP.SATFINITE.E5M2.F32.PACK_AB_MERGE_C R7, RZ, R2, RZ ;  /* 0x00000002ff07723e */ /* 0x001fe200048060ff */
[----:B------:R0:W-:Y:S01]  /*1efc0*/  @!P2 STG.E.U8 desc[UR18][R28.64+0x11], R11 ;  /* 0x0000110b1c00a986 */ /* 0x0001e2000c101112 */
[----:B------:R-:W-:Y:S02]  /*1efd0*/  ISETP.LT.OR P2, PT, R0, 0x1a, !P1 ;  /* 0x0000001a0000780c */ /* 0x000fe40004f41670 */
[----:B-1----:R-:W-:Y:S01]  /*1efe0*/  F2FP.SATFINITE.E5M2.F32.PACK_AB_MERGE_C R9, RZ, R3, RZ ;  /* 0x00000003ff09723e */ /* 0x002fe200048060ff */
[----:B------:R-:W-:Y:S02]  /*1eff0*/  FMUL R2, R38, UR20 ;  /* 0x0000001426027c20 */ /* 0x000fe40008400000 */
[----:B------:R-:W3:Y:S01]  /*1f000*/  LDL.LU R38, [R1+0x2b4] ;  /* 0x0002b40001267983 */ /* 0x000ee20000300800 */
[----:B0-----:R-:W-:-:S03]  /*1f010*/  F2FP.SATFINITE.E5M2.F32.PACK_AB_MERGE_C R11, RZ, R4, RZ ;  /* 0x00000004ff0b723e */ /* 0x001fc600048060ff */
[----:B------:R0:W-:Y:S01]  /*1f020*/  @!P6 STG.E.U8 desc[UR18][R26.64+0x11], R7 ;  /* 0x000011071a00e986 */ /* 0x0001e2000c101112 */
[----:B------:R-:W-:Y:S01]  /*1f030*/  ISETP.LT.OR P6, PT, R0, 0x1a, !P0 ;  /* 0x0000001a0000780c */ /* 0x000fe200047c1670 */
[----:B------:R-:W-:Y:S02]  /*1f040*/  FMUL R3, R37, UR20 ;  /* 0x0000001425037c20 */ /* 0x000fe40008400000 */
[----:B------:R-:W3:Y:S01]  /*1f050*/  LDL.LU R37, [R1+0x2b8] ;  /* 0x0002b80001257983 */ /* 0x000ee20000300800 */
[----:B0-----:R-:W-:-:S03]  /*1f060*/  F2FP.SATFINITE.E5M2.F32.PACK_AB_MERGE_C R7, RZ, R2, RZ ;  /* 0x00000002ff07723e */ /* 0x001fc600048060ff */
[----:B------:R-:W-:Y:S04]  /*1f070*/  @!P5 STG.E.U8 desc[UR18][R26.64+0x10], R15 ;  /* 0x0000100f1a00d986 */ /* 0x000fe8000c101112 */
        /* <DEDUP_REMOVED lines=13> */
[----:B------:R-:W5:Y:S02]  /*1f150*/  LDL.LU R33, [R1+0x2c8] ;  /* 0x0002c80001217983 */ /* 0x000f640000300800 */
        /* <DEDUP_REMOVED lines=8> */
[----:B------:R-:W-:Y:S02]  /*1f1e0*/  F2FP.SATFINITE.E5M2.F32.PACK_AB_MERGE_C R5, RZ, R5, RZ ;  /* 0x00000005ff05723e */ /* 0x000fe400048060ff */
[----:B------:R-:W-:-:S05]  /*1f1f0*/  ISETP.LT.OR P6, PT, R0, 0x22, !P0 ;  /* 0x000000220000780c */ /* 0x000fca00047c1670 */
[----:B------:R0:W-:Y:S01]  /*1f200*/  @!P5 STG.E.U8 desc[UR18][R26.64+0x18], R5 ;  /* 0x000018051a00d986 */ /* 0x0001e2000c101112 */
[----:B------:R-:W-:-:S03]  /*1f210*/  ISETP.LT.OR P5, PT, R0, 0x21, !P0 ;  /* 0x000000210000780c */ /* 0x000fc600047a1670 */
[----:B------:R-:W-:Y:S01]  /*1f220*/  @!P3 STG.E.U8 desc[UR18][R28.64+0x20], R9 ;  /* 0x000020091c00b986 */ /* 0x000fe2000c101112 */
[----:B------:R-:W-:-:S03]  /*1f230*/  ISETP.LT.OR P3, PT, R0, 0x29, !P1 ;  /* 0x000000290000780c */ /* 0x000fc60004f61670 */
[----:B------:R1:W-:Y:S01]  /*1f240*/  @!P2 STG.E.U8 desc[UR18][R28.64+0x21], R11 ;  /* 0x0000210b1c00a986 */ /* 0x0003e2000c101112 */
[----:B------:R-:W-:Y:S02]  /*1f250*/  ISETP.LT.OR P2, PT, R0, 0x2a, !P1 ;  /* 0x0000002a0000780c */ /* 0x000fe40004f41670 */
[----:B0-----:R-:W-:Y:S02]  /*1f260*/  F2FP.SATFINITE.E5M2.F32.PACK_AB_MERGE_C R5, RZ, R3, RZ ;  /* 0x00000003ff05723e */ /* 0x001fe400048060ff */
[----:B-1----:R-:W-:Y:S01]  /*1f270*/  F2FP.SATFINITE.E5M2.F32.PACK_AB_MERGE_C R11, RZ, R2, RZ ;  /* 0x00000002ff0b723e */ /* 0x002fe200048060ff */
[----:B------:R-:W-:Y:S02]  /*1f280*/  FMUL R2, R38, UR20 ;  /* 0x0000001426027c20 */ /* 0x000fe40008400000 */
[----:B------:R-:W3:Y:S01]  /*1f290*/  LDL.LU R38, [R1+0x2d4] ;  /* 0x0002d40001267983 */ /* 0x000ee20000300800 */
[----:B------:R-:W-:-:S03]  /*1f2a0*/  F2FP.SATFINITE.E5M2.F32.PACK_AB_MERGE_C R9, RZ, R4, RZ ;  /* 0x00000004ff09723e */ /* 0x000fc600048060ff */
[----:B------:R-:W-:Y:S01]  /*1f2b0*/  @!P6 STG.E.U8 desc[UR18][R26.64+0x21], R5 ;  /* 0x000021051a00e986 */ /* 0x000fe2000c101112 */
[----:B------:R-:W-:Y:S01]  /*1f2c0*/  ISETP.LT.OR P6, PT, R0, 0x2a, !P0 ;  /* 0x0000002a0000780c */ /* 0x000fe200047c1670 */
[----:B------:R-:W-:Y:S02]  /*1f2d0*/  FMUL R3, R37, UR20 ;  /* 0x0000001425037c20 */ /* 0x000fe40008400000 */
[----:B------:R-:W3:Y:S04]  /*1f2e0*/  LDL.LU R37, [R1+0x2d8] ;  /* 0x0002d80001257983 */ /* 0x000ee80000300800 */
[----:B------:R-:W-:Y:S04]  /*1f2f0*/  @!P5 STG.E.U8 desc[UR18][R26.64+0x20], R13 ;  /* 0x0000200d1a00d986 */ /* 0x000fe8000c101112 */
[----:B------:R0:W-:Y:S04]  /*1f300*/  @!P3 STG.E.U8 desc[UR18][R28.64+0x28], R7 ;  /* 0x000028071c00b986 */ /* 0x0001e8000c101112 */
[----:B------:R1:W-:Y:S01]  /*1f310*/  @!P2 STG.E.U8 desc[UR18][R28.64+0x29], R9 ;  /* 0x000029091c00a986 */ /* 0x0003e2000c101112 */
[----:B0-----:R-:W-:-:S02]  /*1f320*/  F2FP.SATFINITE.E5M2.F32.PACK_AB_MERGE_C R7, RZ, R2, RZ ;  /* 0x00000002ff07723e */ /* 0x001fc400048060ff */
[----:B-1----:R-:W-:-:S03]  /*1f330*/  F2FP.SATFINITE.E5M2.F32.PACK_AB_MERGE_C R9, RZ, R3, RZ ;  /* 0x00000003ff09723e */ /* 0x002fc600048060ff */
[----:B------:R0:W-:Y:S01]  /*1f340*/  @!P6 STG.E.U8 desc[UR18][R26.64+0x29], R7 ;  /* 0x000029071a00e986 */ /* 0x0001e2000c101112 */
[----:B----4-:R-:W-:-:S03]  /*1f350*/  FMUL R4, R36, UR20 ;  /* 0x0000001424047c20 */ /* 0x010fc60008400000 */
[----:B------:R-:W4:Y:S02]  /*1f360*/  LDL.LU R36, [R1+0x2dc] ;  /* 0x0002dc0001247983 */ /* 0x000f240000300800 */
[----:B------:R-:W-:Y:S01]  /*1f370*/  F2FP.SATFINITE.E5M2.F32.PACK_AB_MERGE_C R13, RZ, R4, RZ ;  /* 0x00000004ff0d723e */ /* 0x000fe200048060ff */
        /* <DEDUP_REMOVED lines=15> */
[----:B------:R-:W-:Y:S01]  /*1f470*/  @!P5 STG.E.U8 desc[UR18][R26.64+0x28], R11 ;  /* 0x0000280b1a00d986 */ /* 0x000fe2000c101112 */
[----:B------:R-:W-:-:S03]  /*1f480*/  ISETP.LT.OR P5, PT, R0, 0x31, !P0 ;  /* 0x000000310000780c */ /* 0x000fc600047a1670 */
[----:B------:R0:W-:Y:S01]  /*1f490*/  @!P2 STG.E.U8 desc[UR18][R28.64+0x31], R13 ;  /* 0x0000310d1c00a986 */ /* 0x0001e2000c101112 */
[----:B------:R-:W-:-:S03]  /*1f4a0*/  ISETP.LT.OR P2, PT, R0, 0x3a, !P1 ;  /* 0x0000003a0000780c */ /* 0x000fc60004f41670 */
[----:B------:R1:W-:Y:S01]  /*1f4b0*/  @!P3 STG.E.U8 desc[UR18][R28.64+0x30], R9 ;  /* 0x000030091c00b986 */ /* 0x0003e2000c101112 */
[----:B------:R-:W-:Y:S02]  /*1f4c0*/  ISETP.LT.OR P3, PT, R0, 0x39, !P1 ;  /* 0x000000390000780c */ /* 0x000fe40004f61670 */
[----:B------:R-:W-:Y:S02]  /*1f4d0*/  F2FP.SATFINITE.E5M2.F32.PACK_AB_MERGE_C R5, RZ, R5, RZ ;  /* 0x00000005ff05723e */ /* 0x000fe400048060ff */
[----:B0-----:R-:W-:Y:S02]  /*1f4e0*/  F2FP.SATFINITE.E5M2.F32.PACK_AB_MERGE_C R13, RZ, R2, RZ ;  /* 0x00000002ff0d723e */ /* 0x001fe400048060ff */
[----:B-1----:R-:W-:Y:S01]  /*1f4f0*/  F2FP.SATFINITE.E5M2.F32.PACK_AB_MERGE_C R9, RZ, R3, RZ ;  /* 0x00000003ff09723e */ /* 0x002fe200048060ff */
[----:B------:R-:W-:Y:S02]  /*1f500*/  FMUL R3, R38, UR20 ;  /* 0x0000001426037c20 */ /* 0x000fe40008400000 */
[----:B------:R-:W3:Y:S01]  /*1f510*/  LDL.LU R38, [R1+0x2f4] ;  /* 0x0002f40001267983 */ /* 0x000ee20000300800 */
[----:B------:R-:W-:-:S03]  /*1f520*/  F2FP.SATFINITE.E5M2.F32.PACK_AB_MERGE_C R11, RZ, R4, RZ ;  /* 0x00000004ff0b723e */ /* 0x000fc600048060ff */
[----:B------:R0:W-:Y:S01]  /*1f530*/  @!P6 STG.E.U8 desc[UR18][R26.64+0x31], R7 ;  /* 0x000031071a00e986 */ /* 0x0001e2000c101112 */
[----:B------:R-:W-:-:S03]  /*1f540*/  FMUL R2, R37, UR20 ;  /* 0x0000001425027c20 */ /* 0x000fc60008400000 */
[----:B------:R-:W3:Y:S01]  /*1f550*/  LDL.LU R37, [R1+0x2f8] ;  /* 0x0002f80001257983 */ /* 0x000ee20000300800 */
[----:B------:R-:W-:Y:S02]  /*1f560*/  ISETP.LT.OR P6, PT, R0, 0x3a, !P0 ;  /* 0x0000003a0000780c */ /* 0x000fe400047c1670 */
[----:B0-----:R-:W-:Y:S01]  /*1f570*/  F2FP.SATFINITE.E5M2.F32.PACK_AB_MERGE_C R7, RZ, R2, RZ ;  /* 0x00000002ff07723e */ /* 0x001fe200048060ff */
[----:B------:R0:W-:Y:S04]  /*1f580*/  @!P5 STG.E.U8 desc[UR18][R26.64+0x30], R5 ;  /* 0x000030051a00d986 */ /* 0x0001e8000c101112 */
[----:B------:R-:W-:Y:S04]  /*1f590*/  @!P2 STG.E.U8 desc[UR18][R28.64+0x39], R11 ;  /* 0x0000390b1c00a986 */ /* 0x000fe8000c101112 */
[----:B------:R1:W-:Y:S01]  /*1f5a0*/  @!P3 STG.E.U8 desc[UR18][R28.64+0x38], R9 ;  /* 0x000038091c00b986 */ /* 0x0003e2000c101112 */
[----:B0-----:R-:W-:-:S05]  /*1f5b0*/  F2FP.SATFINITE.E5M2.F32.PACK_AB_MERGE_C R5, RZ, R3, RZ ;  /* 0x00000003ff05723e */ /* 0x001fca00048060ff */
        /* <DEDUP_REMOVED lines=42> */
[----:B------:R-:W-:Y:S01]  /*1f860*/  F2FP.SATFINITE.E5M2.F32.PACK_AB_MERGE_C R11, RZ, R4, RZ ;  /* 0x00000004ff0b723e */ /* 0x000fe200048060ff */
[----:B------:R-:W-:Y:S02]  /*1f870*/  FMUL R2, R35, UR20 ;  /* 0x0000001423027c20 */ /* 0x000fe40008400000 */
[----:B------:R-:W4:Y:S03]  /*1f880*/  LDL.LU R35, [R1+0x320] ;  /* 0x0003200001237983 */ /* 0x000f260000300800 */
[----:B-1----:R-:W-:Y:S01]  /*1f890*/  F2FP.SATFINITE.E5M2.F32.PACK_AB_MERGE_C R13, RZ, R2, RZ ;  /* 0x00000002ff0d723e */ /* 0x002fe200048060ff */
        /* <DEDUP_REMOVED lines=146> */
[----:B------:R-:W-:-:S03]  /*201c0*/  FMUL R3, R37, UR20 ;  /* 0x0000001425037c20 */ /* 0x000fc60008400000 */
[----:B------:R-:W3:Y:S04]  /*201d0*/  LDL.LU R37, [R1+0x398] ;  /* 0x0003980001257983 */ /* 0x000ee80000300800 */
[----:B------:R-:W-:Y:S04]  /*201e0*/  @!P5 STG.E.U8 desc[UR18][R26.64+0x80], R13 ;  /* 0x0000800d1a00d986 */ /* 0x000fe8000c101112 */
[----:B------:R0:W-:Y:S04]  /*201f0*/  @!P3 STG.E.U8 desc[UR18][R28.64+0x88], R7 ;  /* 0x000088071c00b986 */ /* 0x0001e8000c101112 */
[----:B------:R1:W-:Y:S01]  /*20200*/  @!P2 STG.E.U8 desc[UR18][R28.64+0x89], R9 ;  /* 0x000089091c00a986 */ /* 0x0003e2000c101112 */
[----:B0-----:R-:W-:-:S02]  /*20210*/  F2FP.SATFINITE.E5M2.F32.PACK_AB_MERGE_C R7, RZ, R2, RZ ;  /* 0x00000002ff07723e */ /* 0x001fc400048060ff */
[----:B-1----:R-:W-:Y:S01]  /*20220*/  F2FP.SATFINITE.E5M2.F32.PACK_AB_MERGE_C R9, RZ, R3, RZ ;  /* 0x00000003ff09723e */ /* 0x002fe200048060ff */
[----:B----4-:R-:W-:Y:S02]  /*20230*/  FMUL R4, R36, UR20 ;  /* 0x0000001424047c20 */ /* 0x010fe40008400000 */
[----:B------:R-:W4:Y:S03]  /*20240*/  LDL.LU R36, [R1+0x39c] ;  /* 0x00039c0001247983 */ /* 0x000f260000300800 */
[----:B------:R-:W-:Y:S01]  /*20250*/  F2FP.SATFINITE.E5M2.F32.PACK_AB_MERGE_C R13, RZ, R4, RZ ;  /* 0x00000004ff0d723e */ /* 0x000fe200048060ff */
[----:B------:R-:W-:Y:S02]  /*20260*/  FMUL R5, R35, UR20 ;  /* 0x0000001423057c20 */ /* 0x000fe40008400000 */
[----:B------:R-:W4:Y:S01]  /*20270*/  LDL.LU R35, [R1+0x3a0] ;  /* 0x0003a00001237983 */ /* 0x000f220000300800 */
[----:B--2---:R-:W-:-:S03]  /*20280*/  FMUL R2, R34, UR20 ;  /* 0x0000001422027c20 */ /* 0x004fc60008400000 */
[----:B------:R-:W2:Y:S01]  /*20290*/  LDL.LU R34, [R1+0x3a4] ;  /* 0x0003a40001227983 */ /* 0x000ea20000300800 */
[----:B-----5:R-:W-:-:S03]  /*202a0*/  FMUL R3, R33, UR20 ;  /* 0x0000001421037c20 */ /* 0x020fc60008400000 */
[----:B------:R-:W5:Y:S01]  /*202b0*/  LDL.LU R33, [R1+0x3a8] ;  /* 0x0003a80001217983 */ /* 0x000f620000300800 */
        /* <DEDUP_REMOVED lines=16> */
[----:B------:R-:W-:Y:S01]  /*203c0*/  @!P2 STG.E.U8 desc[UR18][R28.64+0x91], R13 ;  /* 0x0000910d1c00a986 */ /* 0x000fe2000c101112 */
[----:B------:R-:W-:Y:S02]  /*203d0*/  ISETP.LT.OR P2, PT, R0, 0x9a, !P1 ;  /* 0x0000009a0000780c */ /* 0x000fe40004f41670 */
        /* <DEDUP_REMOVED lines=82> */
[----:B------:R0:W-:Y:S01]  /*20900*/  @!P6 STG.E.U8 desc[UR18][R26.64+0xb1], R7 ;  /* 0x0000b1071a00e986 */ /* 0x0001e2000c101112 */
[----:B------:R-:W-:-:S03]  /*20910*/  FMUL R3, R38, UR20 ;  /* 0x0000001426037c20 */ /* 0x000fc60008400000 */
[----:B------:R-:W3:Y:S01]  /*20920*/  LDL.LU R38, [R1+0x3f4] ;  /* 0x0003f40001267983 */ /* 0x000ee20000300800 */
[----:B------:R-:W-:Y:S02]  /*20930*/  F2FP.SATFINITE.E5M2.F32.PACK_AB_MERGE_C R11, RZ, R4, RZ ;  /* 0x00000004ff0b723e */ /* 0x000fe400048060ff */
[----:B------:R-:W-:Y:S01]  /*20940*/  ISETP.LT.OR P6, PT, R0, 0xba, !P0 ;  /* 0x000000ba0000780c */ /* 0x000fe200047c1670 */
[----:B------:R-:W-:Y:S02]  /*20950*/  FMUL R2, R37, UR20 ;  /* 0x0000001425027c20 */ /* 0x000fe40008400000 */
[----:B------:R-:W3:Y:S03]  /*20960*/  LDL.LU R37, [R1+0x3f8] ;  /* 0x0003f80001257983 */ /* 0x000ee60000300800 */
        /* <DEDUP_REMOVED lines=31> */
[----:B-1----:R-:W-:-:S03]  /*20b60*/  F2FP.SATFINITE.E5M2.F32.PACK_AB_MERGE_C R9, RZ, R3, RZ ;  /* 0x00000003ff09723e */ /* 0x002fc600048060ff */
[----:B------:R0:W-:Y:S01]  /*20b70*/  @!P6 STG.E.U8 desc[UR18][R26.64+0xc1], R7 ;  /* 0x0000c1071a00e986 */ /* 0x0001e2000c101112 */
[----:B------:R-:W-:Y:S01]  /*20b80*/  FMUL R2, R38, UR20 ;  /* 0x0000001426027c20 */ /* 0x000fe20008400000 */
[----:B------:R-:W-:Y:S02]  /*20b90*/  ISETP.LT.OR P6, PT, R0, 0xca, !P0 ;  /* 0x000000ca0000780c */ /* 0x000fe400047c1670 */
[----:B------:R-:W3:Y:S01]  /*20ba0*/  LDL.LU R38, [R1+0x414] ;  /* 0x0004140001267983 */ /* 0x000ee20000300800 */
[----:B------:R-:W-:Y:S01]  /*20bb0*/  F2FP.SATFINITE.E5M2.F32.PACK_AB_MERGE_C R13, RZ, R4, RZ ;  /* 0x00000004ff0d723e */ /* 0x000fe200048060ff */
        /* <DEDUP_REMOVED lines=24> */
[C---:B------:R-:W-:Y:S01]  /*20d40*/  ISETP.LT.OR P3, PT, R0.reuse, 0xd1, !P1 ;  /* 0x000000d10000780c */ /* 0x040fe20004f61670 */
[----:B------:R-:W3:Y:S01]  /*20d50*/  LDL.LU R40, [R1+0x434] ;  /* 0x0004340001287983 */ /* 0x000ee20000300800 */
[C---:B------:R-:W-:Y:S02]  /*20d60*/  ISETP.LT.OR P2, PT, R0.reuse, 0xd2, !P1 ;  /* 0x000000d20000780c */ /* 0x040fe40004f41670 */
[----:B------:R-:W-:Y:S02]  /*20d70*/  ISETP.LT.OR P6, PT, R0, 0xd2, !P0 ;  /* 0x000000d20000780c */ /* 0x000fe400047c1670 */
[----:B------:R-:W-:-:S05]  /*20d80*/  F2FP.SATFINITE.E5M2.F32.PACK_AB_MERGE_C R5, RZ, R5, RZ ;  /* 0x00000005ff05723e */ /* 0x000fca00048060ff */
[----:B------:R0:W-:Y:S01]  /*20d90*/  @!P5 STG.E.U8 desc[UR18][R26.64+0xc8], R5 ;  /* 0x0000c8051a00d986 */ /* 0x0001e2000c101112 */
[----:B------:R-:W-:-:S03]  /*20da0*/  ISETP.LT.OR P5, PT, R0, 0xd1, !P0 ;  /* 0x000000d10000780c */ /* 0x000fc600047a1670 */
[----:B------:R-:W-:Y:S01]  /*20db0*/  @!P3 STG.E.U8 desc[UR18][R28.64+0xd0], R9 ;  /* 0x0000d0091c00b986 */ /* 0x000fe2000c101112 */
[----:B------:R-:W-:-:S03]  /*20dc0*/  ISETP.LT.OR P3, PT, R0, 0xd9, !P1 ;  /* 0x000000d90000780c */ /* 0x000fc60004f61670 */
[----:B------:R1:W-:Y:S01]  /*20dd0*/  @!P2 STG.E.U8 desc[UR18][R28.64+0xd1], R11 ;  /* 0x0000d10b1c00a986 */ /* 0x0003e2000c101112 */
[----:B0-----:R-:W-:Y:S02]  /*20de0*/  F2FP.SATFINITE.E5M2.F32.PACK_AB_MERGE_C R5, RZ, R3, RZ ;  /* 0x00000003ff05723e */ /* 0x001fe400048060ff */
[----:B------:R-:W-:-:S03]  /*20df0*/  ISETP.LT.OR P2, PT, R0, 0xda, !P1 ;  /* 0x000000da0000780c */ /* 0x000fc60004f41670 */
[----:B------:R-:W-:Y:S01]  /*20e00*/  @!P6 STG.E.U8 desc[UR18][R26.64+0xd1], R5 ;  /* 0x0000d1051a00e986 */ /* 0x000fe2000c101112 */
[----:B-1----:R-:W-:Y:S02]  /*20e10*/  F2FP.SATFINITE.E5M2.F32.PACK_AB_MERGE_C R11, RZ, R2, RZ ;  /* 0x00000002ff0b723e */ /* 0x002fe400048060ff */
[----:B------:R-:W-:Y:S01]  /*20e20*/  ISETP.LT.OR P6, PT, R0, 0xda, !P0 ;  /* 0x000000da0000780c */ /* 0x000fe200047c1670 */
[----:B------:R-:W-:Y:S02]  /*20e30*/  FMUL R2, R38, UR20 ;  /* 0x0000001426027c20 */ /* 0x000fe40008400000 */
[----:B------:R-:W3:Y:S01]  /*20e40*/  LDL.LU R38, [R1+0x438] ;  /* 0x0004380001267983 */ /* 0x000ee20000300800 */
[----:B------:R-:W-:Y:S01]  /*20e50*/  F2FP.SATFINITE.E5M2.F32.PACK_AB_MERGE_C R9, RZ, R4, RZ ;  /* 0x00000004ff09723e */ /* 0x000fe200048060ff */
        /* <DEDUP_REMOVED lines=14> */
[----:B------:R-:W2:Y:S02]  /*20f40*/  LDL.LU R34, [R1+0x448] ;  /* 0x0004480001227983 */ /* 0x000ea40000300800 */
[----:B0-----:R-:W-:Y:S01]  /*20f50*/  F2FP.SATFINITE.E5M2.F32.PACK_AB_MERGE_C R7, RZ, R2, RZ ;  /* 0x00000002ff07723e */ /* 0x001fe200048060ff */
[----:B-----5:R-:W-:Y:S02]  /*20f60*/  FMUL R3, R33, UR20 ;  /* 0x0000001421037c20 */ /* 0x020fe40008400000 */
[----:B------:R-:W5:Y:S01]  /*20f70*/  LDL.LU R33, [R1+0x44c] ;  /* 0x00044c0001217983 */ /* 0x000f620000300800 */
[----:B---3--:R-:W-:-:S03]  /*20f80*/  FMUL R4, R31, UR20 ;  /* 0x000000141f047c20 */ /* 0x008fc60008400000 */
        /* <DEDUP_REMOVED lines=13> */
[----:B------:R-:W-:Y:S02]  /*21060*/  F2FP.SATFINITE.E5M2.F32.PACK_AB_MERGE_C R5, RZ, R5, RZ ;  /* 0x00000005ff05723e */ /* 0x000fe400048060ff */
[----:B0-----:R-:W-:Y:S01]  /*21070*/  F2FP.SATFINITE.E5M2.F32.PACK_AB_MERGE_C R11, RZ, R4, RZ ;  /* 0x00000004ff0b723e */ /* 0x001fe200048060ff */
[----:B------:R-:W-:Y:S01]  /*21080*/  @!P6 STG.E.U8 desc[UR18][R26.64+0xe1], R7 ;  /* 0x0000e1071a00e986 */ /* 0x000fe2000c101112 */
[C---:B------:R-:W-:Y:S02]  /*21090*/  ISETP.LT.OR P6, PT, R0.reuse, 0xea, !P0 ;  /* 0x000000ea0000780c */ /* 0x040fe400047c1670 */
[----:B-1----:R-:W-:Y:S01]  /*210a0*/  F2FP.SATFINITE.E5M2.F32.PACK_AB_MERGE_C R9, RZ, R3, RZ ;  /* 0x00000003ff09723e */ /* 0x002fe200048060ff */
[----:B------:R0:W-:Y:S01]  /*210b0*/  @!P5 STG.E.U8 desc[UR18][R26.64+0xe0], R5 ;  /* 0x0000e0051a00d986 */ /* 0x0001e2000c101112 */
[----:B------:R-:W-:-:S03]  /*210c0*/  ISETP.LT.OR P5, PT, R0, 0xe9, !P0 ;  /* 0x000000e90000780c */ /* 0x000fc600047a1670 */
[----:B------:R-:W-:Y:S01]  /*210d0*/  @!P2 STG.E.U8 desc[UR18][R28.64+0xe9], R11 ;  /* 0x0000e90b1c00a986 */ /* 0x000fe2000c101112 */
[----:B------:R-:W-:Y:S01]  /*210e0*/  ISETP.LT.OR P2, PT, R0, 0xf2, !P1 ;  /* 0x000000f20000780c */ /* 0x000fe20004f41670 */
[----:B------:R-:W-:Y:S02]  /*210f0*/  FMUL R3, R40, UR20 ;  /* 0x0000001428037c20 */ /* 0x000fe40008400000 */
[----:B------:R1:W-:Y:S01]  /*21100*/  @!P3 STG.E.U8 desc[UR18][R28.64+0xe8], R9 ;  /* 0x0000e8091c00b986 */ /* 0x0003e2000c101112 */
[----:B------:R-:W-:Y:S02]  /*21110*/  ISETP.LT.OR P3, PT, R0, 0xf1, !P1 ;  /* 0x000000f10000780c */ /* 0x000fe40004f61670 */
[----:B------:R-:W-:Y:S01]  /*21120*/  F2FP.SATFINITE.E5M2.F32.PACK_AB_MERGE_C R13, RZ, R2, RZ ;  /* 0x00000002ff0d723e */ /* 0x000fe200048060ff */
[----:B------:R-:W-:Y:S01]  /*21130*/  FMUL R2, R38, UR20 ;  /* 0x0000001426027c20 */ /* 0x000fe20008400000 */
[----:B------:R-:W-:Y:S01]  /*21140*/  FMUL R4, R37, UR20 ;  /* 0x0000001425047c20 */ /* 0x000fe20008400000 */
[----:B------:R-:W-:-:S03]  /*21150*/  F2FP.SATFINITE.E5M2.F32.PACK_AB_MERGE_C R3, RZ, R3, RZ ;  /* 0x00000003ff03723e */ /* 0x000fc600048060ff */
[----:B0-----:R-:W-:Y:S02]  /*21160*/  F2FP.SATFINITE.E5M2.F32.PACK_AB_MERGE_C R5, RZ, R2, RZ ;  /* 0x00000002ff05723e */ /* 0x001fe400048060ff */
[----:B------:R-:W-:Y:S01]  /*21170*/  F2FP.SATFINITE.E5M2.F32.PACK_AB_MERGE_C R7, RZ, R4, RZ ;  /* 0x00000004ff07723e */ /* 0x000fe200048060ff */
[----:B------:R-:W-:Y:S01]  /*21180*/  @!P5 STG.E.U8 desc[UR18][R26.64+0xe8], R13 ;  /* 0x0000e80d1a00d986 */ /* 0x000fe2000c101112 */
[----:B------:R-:W-:-:S03]  /*21190*/  ISETP.LT.OR P5, PT, R0, 0xf1, !P0 ;  /* 0x000000f10000780c */ /* 0x000fc600047a1670 */
[----:B------:R-:W-:Y:S01]  /*211a0*/  @!P6 STG.E.U8 desc[UR18][R26.64+0xe9], R3 ;  /* 0x0000e9031a00e986 */ /* 0x000fe2000c101112 */
[----:B------:R-:W-:-:S03]  /*211b0*/  ISETP.LT.OR P6, PT, R0, 0xf2, !P0 ;  /* 0x000000f20000780c */ /* 0x000fc600047c1670 */
[----:B------:R0:W-:Y:S01]  /*211c0*/  @!P2 STG.E.U8 desc[UR18][R28.64+0xf1], R7 ;  /* 0x0000f1071c00a986 */ /* 0x0001e2000c101112 */
[C---:B------:R-:W-:Y:S02]  /*211d0*/  ISETP.LT.OR P2, PT, R0.reuse, 0xf9, !P1 ;  /* 0x000000f90000780c */ /* 0x040fe40004f41670 */
[C---:B------:R-:W-:Y:S01]  /*211e0*/  ISETP.LT.OR P1, PT, R0.reuse, 0xfa, !P1 ;  /* 0x000000fa0000780c */ /* 0x040fe20004f21670 */
[----:B------:R3:W-:Y:S01]  /*211f0*/  @!P3 STG.E.U8 desc[UR18][R28.64+0xf0], R5 ;  /* 0x0000f0051c00b986 */ /* 0x0007e2000c101112 */
[C---:B------:R-:W-:Y:S02]  /*21200*/  ISETP.LT.OR P3, PT, R0.reuse, 0xf9, !P0 ;  /* 0x000000f90000780c */ /* 0x040fe40004761670 */
[----:B------:R-:W-:Y:S01]  /*21210*/  ISETP.LT.OR P0, PT, R0, 0xfa, !P0 ;  /* 0x000000fa0000780c */ /* 0x000fe20004701670 */
[----:B----4-:R-:W-:-:S05]  /*21220*/  FMUL R2, R36, UR20 ;  /* 0x0000001424027c20 */ /* 0x010fca0008400000 */
[----:B-1----:R-:W-:-:S05]  /*21230*/  F2FP.SATFINITE.E5M2.F32.PACK_AB_MERGE_C R9, RZ, R2, RZ ;  /* 0x00000002ff09723e */ /* 0x002fca00048060ff */
[----:B------:R1:W-:Y:S01]  /*21240*/  @!P5 STG.E.U8 desc[UR18][R26.64+0xf0], R9 ;  /* 0x0000f0091a00d986 */ /* 0x0003e2000c101112 */
[----:B------:R-:W-:-:S05]  /*21250*/  FMUL R0, R35, UR20 ;  /* 0x0000001423007c20 */ /* 0x000fca0008400000 */
[----:B0-----:R-:W-:Y:S01]  /*21260*/  F2FP.SATFINITE.E5M2.F32.PACK_AB_MERGE_C R7, RZ, R0, RZ ;  /* 0x00000000ff07723e */ /* 0x001fe200048060ff */
[----:B--2---:R-:W-:Y:S01]  /*21270*/  FMUL R2, R34, UR20 ;  /* 0x0000001422027c20 */ /* 0x004fe20008400000 */
[----:B-----5:R-:W-:-:S04]  /*21280*/  FMUL R3, R33, UR20 ;  /* 0x0000001421037c20 */ /* 0x020fc80008400000 */
[----:B------:R-:W-:Y:S02]  /*21290*/  F2FP.SATFINITE.E5M2.F32.PACK_AB_MERGE_C R11, RZ, R2, RZ ;  /* 0x00000002ff0b723e */ /* 0x000fe400048060ff */
[----:B------:R-:W-:Y:S01]  /*212a0*/  F2FP.SATFINITE.E5M2.F32.PACK_AB_MERGE_C R3, RZ, R3, RZ ;  /* 0x00000003ff03723e */ /* 0x000fe200048060ff */
[----:B------:R1:W-:Y:S01]  /*212b0*/  @!P6 STG.E.U8 desc[UR18][R26.64+0xf1], R7 ;  /* 0x0000f1071a00e986 */ /* 0x0003e2000c101112 */
[----:B---3--:R-:W-:Y:S01]  /*212c0*/  FMUL R4, R31, UR20 ;  /* 0x000000141f047c20 */ /* 0x008fe20008400000 */
[----:B------:R-:W-:-:S04]  /*212d0*/  FMUL R5, R30, UR20 ;  /* 0x000000141e057c20 */ /* 0x000fc80008400000 */
[----:B------:R-:W-:Y:S02]  /*212e0*/  F2FP.SATFINITE.E5M2.F32.PACK_AB_MERGE_C R13, RZ, R4, RZ ;  /* 0x00000004ff0d723e */ /* 0x000fe400048060ff */
[----:B------:R-:W-:Y:S01]  /*212f0*/  F2FP.SATFINITE.E5M2.F32.PACK_AB_MERGE_C R5, RZ, R5, RZ ;  /* 0x00000005ff05723e */ /* 0x000fe200048060ff */
[----:B------:R1:W-:Y:S04]  /*21300*/  @!P2 STG.E.U8 desc[UR18][R28.64+0xf8], R11 ;  /* 0x0000f80b1c00a986 */ /* 0x0003e8000c101112 */
[----:B------:R1:W-:Y:S04]  /*21310*/  @!P1 STG.E.U8 desc[UR18][R28.64+0xf9], R3 ;  /* 0x0000f9031c009986 */ /* 0x0003e8000c101112 */
[----:B------:R1:W-:Y:S04]  /*21320*/  @!P3 STG.E.U8 desc[UR18][R26.64+0xf8], R13 ;  /* 0x0000f80d1a00b986 */ /* 0x0003e8000c101112 */
[----:B------:R1:W-:Y:S02]  /*21330*/  @!P0 STG.E.U8 desc[UR18][R26.64+0xf9], R5 ;  /* 0x0000f9051a008986 */ /* 0x0003e4000c101112 */
.L_x_545:
[----:B------:R-:W-:Y:S05]  /*21340*/  BSYNC B0 ;  /* 0x0000000000007941 */ /* 0x000fea0003800000 */
.L_x_31:
[----:B-12---:R-:W2:Y:S04]  /*21350*/  LDL.LU R3, [R1+0x458] ;  /* 0x0004580001037983 */ /* 0x006ea80000300800 */
[----:B------:R-:W2:Y:S01]  /*21360*/  LDL.LU R2, [R1+0x45c] ;  /* 0x00045c0001027983 */ /* 0x000ea20000300800 */
[----:B------:R-:W-:Y:S01]  /*21370*/  ULDC UR6, c[0x0][0xc] ;  /* 0x0000030000067ab9 */ /* 0x000fe20000000800 */
[----:B------:R-:W-:Y:S01]  /*21380*/  ULDC UR7, c[0x0][0x10] ;  /* 0x0000040000077ab9 */ /* 0x000fe20000000800 */
[----:B---34-:R-:W2:Y:S01]  /*21390*/  LDC R5, c[0x0][0x14] ;  /* 0x00000500ff057b82 */ /* 0x018ea20000000800 */
[----:B------:R-:W-:Y:S01]  /*213a0*/  UIMAD.WIDE.U32 UR6, UR6, UR7, URZ ;  /* 0x00000007060672a5 */ /* 0x000fe2000f8e003f */
[----:B-----5:R-:W-:Y:S01]  /*213b0*/  PRMT R0, RZ, 0x7610, R0 ;  /* 0x00007610ff007816 */ /* 0x020fe20000000000 */
[----:B------:R-:W-:-:S04]  /*213c0*/  UMOV UR14, 0xffffffff ;  /* 0xffffffff000e7882 */ /* 0x000fc80000000000 */
[----:B--2---:R-:W-:-:S04]  /*213d0*/  IMAD.WIDE.U32 R2, R5, UR6, R2 ;  /* 0x0000000605027c25 */ /* 0x004fc8000f8e0002 */
[----:B------:R-:W-:Y:S01]  /*213e0*/  IMAD R5, R5, UR7, RZ ;  /* 0x0000000705057c24 */ /* 0x000fe2000f8e02ff */
[----:B------:R-:W-:Y:S01]  /*213f0*/  ULDC.64 UR6, c[0x0][0x650] ;  /* 0x0001940000067ab9 */ /* 0x000fe20000000a00 */
[----:B------:R-:W-:Y:S01]  /*21400*/  IMAD.MOV.U32 R11, RZ, RZ, R2 ;  /* 0x000000ffff0b7224 */ /* 0x000fe200078e0002 */
[----:B------:R-:W-:Y:S01]  /*21410*/  ISETP.GE.U32.AND P0, PT, R2, UR6, PT ;  /* 0x0000000602007c0c */ /* 0x000fe2000bf06070 */
[----:B------:R-:W-:Y:S02]  /*21420*/  IMAD.IADD R13, R3, 0x1, R5 ;  /* 0x00000001030d7824 */ /* 0x000fe400078e0205 */
[----:B------:R-:W-:-:S03]  /*21430*/  IMAD.MOV.U32 R2, RZ, RZ, -0x1 ;  /* 0xffffffffff027424 */ /* 0x000fc600078e00ff */
[----:B------:R1:W-:Y:S01]  /*21440*/  STL [R1+0x458], R13 ;  /* 0x0004580d01007387 */ /* 0x0003e20000100800 */
[----:B------:R-:W-:-:S03]  /*21450*/  ISETP.GE.U32.AND.EX P0, PT, R13, UR7, PT, P0 ;  /* 0x000000070d007c0c */ /* 0x000fc6000bf06100 */
[----:B------:R1:W-:Y:S04]  /*21460*/  STL [R1+0x45c], R11 ;  /* 0x00045c0b01007387 */ /* 0x0003e80000100800 */
[----:B------:R1:W-:Y:S06]  /*21470*/  STL [R1+0x460], R2 ;  /* 0x0004600201007387 */ /* 0x0003ec0000100800 */
[----:B------:R-:W-:Y:S05]  /*21480*/  @P0 BRA `(.L_x_546) ;  /* 0x0000000400740947 */ /* 0x000fea0003800000 */
[----:B------:R-:W2:Y:S01]  /*21490*/  S2R R8, SR_CTAID.X ;  /* 0x0000000000087919 */ /* 0x000ea20000002500 */
[----:B------:R-:W-:Y:S01]  /*214a0*/  ULDC.64 UR14, c[0x0][0x628] ;  /* 0x00018a00000e7ab9 */ /* 0x000fe20000000a00 */
[----:B------:R-:W3:Y:S01]  /*214b0*/  LDC R9, c[0x0][0x144] ;  /* 0x00005100ff097b82 */ /* 0x000ee20000000800 */
[----:B------:R-:W-:Y:S01]  /*214c0*/  ULDC UR6, c[0x0][0x150] ;  /* 0x0000540000067ab9 */ /* 0x000fe20000000800 */
[----:B------:R-:W4:Y:S01]  /*214d0*/  S2R R12, SR_CTAID.Y ;  /* 0x00000000000c7919 */ /* 0x000f220000002600 */
[----:B------:R-:W-:Y:S01]  /*214e0*/  ISETP.NE.U32.AND P0, PT, RZ, UR14, PT ;  /* 0x0000000eff007c0c */ /* 0x000fe2000bf05070 */
[----:B------:R-:W-:Y:S01]  /*214f0*/  ULDC UR17, c[0x0][0x630] ;  /* 0x00018c0000117ab9 */ /* 0x000fe20000000800 */
[----:B------:R-:W-:Y:S02]  /*21500*/  R2UR UR10, R11 ;  /* 0x000000000b0a72ca */ /* 0x000fe400000e0000 */
[----:B------:R-:W-:Y:S01]  /*21510*/  ISETP.NE.AND.EX P0, PT, RZ, UR15, PT, P0 ;  /* 0x0000000fff007c0c */ /* 0x000fe2000bf05300 */
[----:B0-----:R-:W0:Y:S01]  /*21520*/  LDC.64 R6, c[0x0][0x620] ;  /* 0x00018800ff067b82 */ /* 0x001e220000000a00 */
[----:B------:R-:W-:-:S02]  /*21530*/  R2UR UR11, R13 ;  /* 0x000000000d0b72ca */ /* 0x000fc400000e0000 */
[----:B--2---:R-:W-:-:S05]  /*21540*/  I2FP.F32.U32 R0, R8 ;  /* 0x0000000800007245 */ /* 0x004fca0000201000 */
[----:B------:R-:W-:-:S06]  /*21550*/  FMUL R0, R0, UR6 ;  /* 0x0000000600007c20 */ /* 0x000fcc0008400000 */
[----:B------:R-:W2:Y:S01]  /*21560*/  F2I.U32.TRUNC.NTZ R0, R0 ;  /* 0x0000000000007305 */ /* 0x000ea2000020f000 */
[----:B----4-:R-:W-:Y:S05]  /*21570*/  @!P0 BRA `(.L_x_547) ;  /* 0x0000000000308947 */ /* 0x010fea0003800000 */
        /* <DEDUP_REMOVED lines=12> */
.L_x_547:
[----:B------:R-:W-:Y:S01]  /*21640*/  USHF.R.U64 UR14, UR10, UR17, UR11 ;  /* 0x000000110a0e7299 */ /* 0x000fe2000800120b */
[----:B------:R-:W4:Y:S01]  /*21650*/  LDC.64 R22, c[0x0][0x640] ;  /* 0x00019000ff167b82 */ /* 0x000f220000000a00 */
[----:B------:R-:W-:Y:S01]  /*21660*/  USHF.R.U32.HI UR6, URZ, UR17, UR11 ;  /* 0x000000113f067299 */ /* 0x000fe2000801160b */
[----:B--2---:R-:W-:Y:S02]  /*21670*/  IMAD.MOV R10, RZ, RZ, -R0 ;  /* 0x000000ffff0a7224 */ /* 0x004fe400078e0a00 */
[----:B-1----:R-:W-:Y:S01]  /*21680*/  IMAD.MOV.U32 R2, RZ, RZ, R11 ;  /* 0x000000ffff027224 */ /* 0x002fe200078e000b */
[----:B------:R-:W-:Y:S01]  /*21690*/  IADD3 R5, P0, RZ, -UR14, RZ ;  /* 0x8000000eff057c10 */ /* 0x000fe2000ff1e0ff */
[----:B---3--:R-:W-:Y:S02]  /*216a0*/  IMAD R18, R9, R10, R8 ;  /* 0x0000000a09127224 */ /* 0x008fe400078e0208 */
[----:B------:R-:W1:Y:S02]  /*216b0*/  LDC R4, c[0x0][0x618] ;  /* 0x00018600ff047b82 */ /* 0x000e640000000800 */
[----:B------:R-:W-:Y:S01]  /*216c0*/  IMAD.X R3, RZ, RZ, ~UR6, P0 ;  /* 0x80000006ff037e24 */ /* 0x000fe200080e06ff */
[----:B------:R-:W-:-:S03]  /*216d0*/  ULDC UR6, c[0x0][0x154] ;  /* 0x0000550000067ab9 */ /* 0x000fc60000000800 */
[-C--:B0-----:R-:W-:Y:S02]  /*216e0*/  IMAD R0, R3, R6.reuse, RZ ;  /* 0x0000000603007224 */ /* 0x081fe400078e02ff */
[----:B------:R-:W0:Y:S01]  /*216f0*/  LDC R14, c[0x0][0x608] ;  /* 0x00018200ff0e7b82 */ /* 0x000e220000000800 */
[----:B------:R-:W-:Y:S02]  /*21700*/  IMAD.MOV.U32 R3, RZ, RZ, R13 ;  /* 0x000000ffff037224 */ /* 0x000fe400078e000d */
[----:B------:R-:W-:-:S05]  /*21710*/  IMAD.WIDE.U32 R2, R5, R6, R2 ;  /* 0x0000000605027225 */ /* 0x000fca00078e0002 */
[----:B------:R-:W2:Y:S01]  /*21720*/  LDC R20, c[0x0][0x658] ;  /* 0x00019600ff147b82 */ /* 0x000ea20000000800 */
[----:B------:R-:W-:Y:S01]  /*21730*/  IMAD R5, R5, R7, R0 ;  /* 0x0000000705057224 */ /* 0x000fe200078e0200 */
[----:B------:R-:W-:Y:S01]  /*21740*/  I2FP.F32.U32 R0, R12 ;  /* 0x0000000c00007245 */ /* 0x000fe20000201000 */
[----:B------:R-:W-:Y:S01]  /*21750*/  IMAD.MOV.U32 R7, RZ, RZ, 0x1 ;  /* 0x00000001ff077424 */ /* 0x000fe200078e00ff */
[----:B----4-:R-:W-:Y:S01]  /*21760*/  ISETP.NE.U32.AND P0, PT, R22, RZ, PT ;  /* 0x000000ff1600720c */ /* 0x010fe20003f05070 */
[----:B------:R-:W-:Y:S02]  /*21770*/  IMAD.IADD R3, R3, 0x1, R5 ;  /* 0x0000000103037824 */ /* 0x000fe400078e0205 */
[----:B------:R-:W-:Y:S01]  /*21780*/  FMUL R0, R0, UR6 ;  /* 0x0000000600007c20 */ /* 0x000fe20008400000 */
[----:B------:R-:W3:Y:S01]  /*21790*/  LDC R15, c[0x0][0x148] ;  /* 0x00005200ff0f7b82 */ /* 0x000ee20000000800 */
[----:B------:R-:W-:Y:S01]  /*217a0*/  ISETP.NE.AND.EX P0, PT, R23, RZ, PT, P0 ;  /* 0x000000ff1700720c */ /* 0x000fe20003f05300 */
[----:B------:R-:W-:Y:S01]  /*217b0*/  IMAD.MOV.U32 R5, RZ, RZ, -0x1 ;  /* 0xffffffffff057424 */ /* 0x000fe200078e00ff */
[-CC-:B-1----:R-:W-:Y:S01]  /*217c0*/  SHF.R.U64 R10, R2, R4.reuse, R3.reuse ;  /* 0x00000004020a7219 */ /* 0x182fe20000001203 */
[----:B------:R1:W4:Y:S01]  /*217d0*/  F2I.U32.TRUNC.NTZ R13, R0 ;  /* 0x00000000000d7305 */ /* 0x000322000020f000 */
[----:B------:R-:W-:-:S03]  /*217e0*/  SHF.R.U32.HI R3, RZ, R4, R3 ;  /* 0x00000004ff037219 */ /* 0x000fc60000011603 */
[----:B------:R-:W1:Y:S01]  /*217f0*/  LDC R16, c[0x0][0x600] ;  /* 0x00018000ff107b82 */ /* 0x000e620000000800 */
[-CC-:B0-----:R-:W-:Y:S02]  /*21800*/  SHF.R.U64 R8, R10, R14.reuse, R3.reuse ;  /* 0x0000000e0a087219 */ /* 0x181fe40000001203 */
[----:B------:R-:W-:-:S05]  /*21810*/  SHF.R.U32.HI R3, RZ, R14, R3 ;  /* 0x0000000eff037219 */ /* 0x000fca0000011603 */
[----:B------:R-:W0:Y:S01]  /*21820*/  LDC R17, c[0x0][0x648] ;  /* 0x00019200ff117b82 */ /* 0x000e220000000800 */
[-CC-:B--2---:R-:W-:Y:S02]  /*21830*/  SHF.R.U64 R11, R8, R20.reuse, R3.reuse ;  /* 0x00000014080b7219 */ /* 0x184fe40000001203 */
[-C--:B------:R-:W-:Y:S02]  /*21840*/  SHF.L.U32 R5, R5, R20.reuse, RZ ;  /* 0x0000001405057219 */ /* 0x080fe400000006ff */
[-C--:B------:R-:W-:Y:S01]  /*21850*/  SHF.R.U32.HI R3, RZ, R20.reuse, R3 ;  /* 0x00000014ff037219 */ /* 0x080fe20000011603 */
[----:B------:R-:W-:Y:S01]  /*21860*/  IMAD.MOV.U32 R2, RZ, RZ, R11 ;  /* 0x000000ffff027224 */ /* 0x000fe200078e000b */
[----:B------:R-:W-:Y:S01]  /*21870*/  SHF.L.U32 R20, R7, R20, RZ ;  /* 0x0000001407147219 */ /* 0x000fe200000006ff */
[----:B------:R-:W2:Y:S01]  /*21880*/  LDC R19, c[0x0][0x638] ;  /* 0x00018e00ff137b82 */ /* 0x000ea20000000800 */
[----:B------:R-:W-:-:S07]  /*21890*/  LOP3.LUT R39, RZ, R5, RZ, 0x33, !PT ;  /* 0x00000005ff277212 */ /* 0x000fce00078e33ff */
[----:B------:R-:W0:Y:S01]  /*218a0*/  LDC R21, c[0x0][0x610] ;  /* 0x00018400ff157b82 */ /* 0x000e220000000800 */
[----:B----4-:R-:W-:Y:S05]  /*218b0*/  @!P0 BRA `(.L_x_548) ;  /* 0x0000000000288947 */ /* 0x010fea0003800000 */
[----:B-1----:R-:W1:Y:S02]  /*218c0*/  LDC R0, c[0x0][0x64c] ;  /* 0x00019300ff007b82 */ /* 0x002e640000000800 */
[----:B-1----:R-:W-:-:S05]  /*218d0*/  IADD3 R7, P0, R11, R0, RZ ;  /* 0x000000000b077210 */ /* 0x002fca0007f1e0ff */
        /* <DEDUP_REMOVED lines=8> */
.L_x_548:
[----:B01----:R-:W-:Y:S01]  /*21960*/  SHF.R.U64 R0, R2, R17, R3 ;  /* 0x0000001102007219 */ /* 0x003fe20000001203 */
[----:B------:R-:W-:Y:S01]  /*21970*/  VIADD R3, R16, 0xffffffff ;  /* 0xffffffff10037836 */ /* 0x000fe20000000000 */
[----:B------:R-:W-:Y:S01]  /*21980*/  LOP3.LUT R39, R8, R39, RZ, 0xc0, !PT ;  /* 0x0000002708277212 */ /* 0x000fe200078ec0ff */
[----:B------:R-:W-:Y:S02]  /*21990*/  IMAD.MOV R13, RZ, RZ, -R13 ;  /* 0x000000ffff0d7224 */ /* 0x000fe400078e0a0d */
[----:B------:R-:W-:Y:S01]  /*219a0*/  IMAD.MOV R2, RZ, RZ, -R0 ;  /* 0x000000ffff027224 */ /* 0x000fe200078e0a00 */
[----:B------:R-:W-:Y:S01]  /*219b0*/  LOP3.LUT R3, R10, R3, RZ, 0xc0, !PT ;  /* 0x000000030a037212 */ /* 0x000fe200078ec0ff */
[----:B------:R-:W-:Y:S02]  /*219c0*/  IMAD R39, R20, R0, R39 ;  /* 0x0000000014277224 */ /* 0x000fe400078e0227 */
[----:B---3--:R-:W-:Y:S02]  /*219d0*/  @P4 IMAD R18, R15, R13, R12 ;  /* 0x0000000d0f124224 */ /* 0x008fe400078e020c */
[----:B--2---:R-:W-:-:S02]  /*219e0*/  IMAD R0, R2, R19, R11 ;  /* 0x0000001302007224 */ /* 0x004fc400078e020b */
[----:B------:R-:W-:Y:S02]  /*219f0*/  IMAD R39, R39, R21, R18 ;  /* 0x0000001527277224 */ /* 0x000fe400078e0212 */
[----:B------:R-:W-:Y:S02]  /*21a00*/  IMAD R2, R0, R16, R3 ;  /* 0x0000001000027224 */ /* 0x000fe400078e0203 */
[----:B------:R-:W-:-:S03]  /*21a10*/  IMAD.MOV.U32 R4, RZ, RZ, 0x1 ;  /* 0x00000001ff047424 */ /* 0x000fc600078e00ff */
[----:B------:R-:W-:Y:S02]  /*21a20*/  SEL R3, R2, R39, !P4 ;  /* 0x0000002702037207 */ /* 0x000fe40006000000 */
[----:B------:R-:W-:Y:S02]  /*21a30*/  PRMT R0, R4, 0x7610, R0 ;  /* 0x0000761004007816 */ /* 0x000fe40000000000 */
[----:B------:R-:W-:Y:S01]  /*21a40*/  SEL R39, R39, R2, !P4 ;  /* 0x0000000227277207 */ /* 0x000fe20006000000 */
[----:B------:R2:W-:Y:S06]  /*21a50*/  STL [R1+0x460], R3 ;  /* 0x0004600301007387 */ /* 0x0005ec0000100800 */
.L_x_546:
[----:B------:R-:W-:Y:S01]  /*21a60*/  UIADD3 UR5, UR12, UR5, URZ ;  /* 0x000000050c057290 */ /* 0x000fe2000fffe03f */
[----:B------:R3:W-:Y:S01]  /*21a70*/  STL [R1+0x464], R39 ;  /* 0x0004642701007387 */ /* 0x0007e20000100800 */
[----:B------:R-:W-:Y:S02]  /*21a80*/  LOP3.LUT P0, RZ, R0, 0xff, RZ, 0xc0, !PT ;  /* 0x000000ff00ff7812 */ /* 0x000fe4000780c0ff */
[----:B------:R-:W-:Y:S02]  /*21a90*/  USHF.R.U32.HI UR6, URZ, 0x1, UR5 ;  /* 0x000000013f067899 */ /* 0x000fe40008011605 */
[----:B------:R-:W-:Y:S02]  /*21aa0*/  UISETP.GT.U32.AND UP1, UPT, UR5, 0x1, UPT ;  /* 0x000000010500788c */ /* 0x000fe4000bf24070 */
[----:B------:R-:W-:Y:S02]  /*21ab0*/  ULOP3.LUT UR6, UR6, 0x1, URZ, 0xc0, !UPT ;  /* 0x0000000106067892 */ /* 0x000fe4000f8ec03f */
[----:B------:R-:W-:-:S02]  /*21ac0*/  UISETP.LT.U32.AND UP1, UPT, UR12, 0x2, UP1 ;  /* 0x000000020c00788c */ /* 0x000fc40008f21070 */
[----:B------:R-:W-:Y:S02]  /*21ad0*/  UISETP.NE.U32.AND UP0, UPT, UR6, 0x1, UPT ;  /* 0x000000010600788c */ /* 0x000fe4000bf05070 */
[----:B------:R-:W-:Y:S02]  /*21ae0*/  USEL UR7, URZ, 0x1, !UP1 ;  /* 0x000000013f077887 */ /* 0x000fe4000c800000 */
[----:B------:R-:W-:Y:S02]  /*21af0*/  UISETP.GT.U32.AND UP0, UPT, UR12, 0x1, !UP0 ;  /* 0x000000010c00788c */ /* 0x000fe4000c704070 */
[----:B------:R-:W-:Y:S02]  /*21b00*/  ULOP3.LUT UR5, UR5, 0x1, URZ, 0xc0, !UPT ;  /* 0x0000000105057892 */ /* 0x000fe4000f8ec03f */
[----:B------:R-:W-:-:S04]  /*21b10*/  USEL UR6, URZ, 0x1, !UP0 ;  /* 0x000000013f067887 */ /* 0x000fc8000c000000 */
[----:B------:R-:W-:Y:S01]  /*21b20*/  ULOP3.LUT UR4, UR6, UR4, UR7, 0x96, !UPT ;  /* 0x0000000406047292 */ /* 0x000fe2000f8e9607 */
[----:B---3--:R-:W-:Y:S11]  /*21b30*/  @P0 BRA `(.L_x_549) ;  /* 0xfffffdf4002c0947 */ /* 0x008ff6000383ffff */
[----:B------:R-:W-:Y:S05]  /*21b40*/  EXIT ;  /* 0x000000000000794d */ /* 0x000fea0003800000 */
.L_x_3:
[----:B------:R-:W2:Y:S01]  /*21b50*/  LDL R18, [R1+0x45c] ;  /* 0x00045c0001127983 */ /* 0x000ea20000100800 */
[----:B------:R-:W-:-:S03]  /*21b60*/  ULDC.64 UR4, c[0x0][0x650] ;  /* 0x0001940000047ab9 */ /* 0x000fc60000000a00 */
[----:B------:R-:W3:Y:S01]  /*21b70*/  LDL R19, [R1+0x458] ;  /* 0x0004580001137983 */ /* 0x000ee20000100800 */
[----:B------:R-:W-:Y:S01]  /*21b80*/  PRMT R0, RZ, 0x7610, R0 ;  /* 0x00007610ff007816 */ /* 0x000fe20000000000 */
[----:B------:R-:W-:Y:S02]  /*21b90*/  IMAD.MOV.U32 R5, RZ, RZ, -0x1 ;  /* 0xffffffffff057424 */ /* 0x000fe400078e00ff */
[----:B------:R-:W-:Y:S02]  /*21ba0*/  IMAD.MOV.U32 R4, RZ, RZ, -0x1 ;  /* 0xffffffffff047424 */ /* 0x000fe400078e00ff */
[----:B------:R-:W-:Y:S01]  /*21bb0*/  IMAD.MOV.U32 R10, RZ, RZ, -0x1 ;  /* 0xffffffffff0a7424 */ /* 0x000fe200078e00ff */
[----:B--2---:R-:W-:-:S04]  /*21bc0*/  ISETP.GE.U32.AND P0, PT, R18, UR4, PT ;  /* 0x0000000412007c0c */ /* 0x004fc8000bf06070 */
[----:B---3--:R-:W-:-:S13]  /*21bd0*/  ISETP.GE.U32.AND.EX P0, PT, R19, UR5, PT, P0 ;  /* 0x0000000513007c0c */ /* 0x008fda000bf06100 */
[----:B------:R-:W-:Y:S05]  /*21be0*/  @P0 BRA `(.L_x_550) ;  /* 0x0000000400600947 */ /* 0x000fea0003800000 */
[----:B------:R-:W0:Y:S01]  /*21bf0*/  LDC.64 R12, c[0x0][0x628] ;  /* 0x00018a00ff0c7b82 */ /* 0x000e220000000a00 */
[----:B------:R-:W-:Y:S02]  /*21c00*/  IMAD.MOV.U32 R8, RZ, RZ, R18 ;  /* 0x000000ffff087224 */ /* 0x000fe400078e0012 */
[----:B------:R-:W-:-:S05]  /*21c10*/  IMAD.MOV.U32 R9, RZ, RZ, R19 ;  /* 0x000000ffff097224 */ /* 0x000fca00078e0013 */
[----:B------:R-:W1:Y:S08]  /*21c20*/  LDC R14, c[0x0][0x630] ;  /* 0x00018c00ff0e7b82 */ /* 0x000e700000000800 */
[----:B------:R-:W2:Y:S01]  /*21c30*/  LDC.64 R16, c[0x0][0x620] ;  /* 0x00018800ff107b82 */ /* 0x000ea20000000a00 */
[----:B0-----:R-:W-:-:S04]  /*21c40*/  ISETP.NE.U32.AND P0, PT, R12, RZ, PT ;  /* 0x000000ff0c00720c */ /* 0x001fc80003f05070 */
[----:B------:R-:W-:-:S13]  /*21c50*/  ISETP.NE.AND.EX P0, PT, R13, RZ, PT, P0 ;  /* 0x000000ff0d00720c */ /* 0x000fda0003f05300 */
[----:B-12---:R-:W-:Y:S05]  /*21c60*/  @!P0 BRA `(.L_x_551) ;  /* 0x0000000000288947 */ /* 0x006fea0003800000 */
[----:B------:R-:W0:Y:S02]  /*21c70*/  LDC R0, c[0x0][0x634] ;  /* 0x00018d00ff007b82 */ /* 0x000e240000000800 */
[----:B0-----:R-:W-:-:S05]  /*21c80*/  IADD3 R9, P0, R18, R0, RZ ;  /* 0x0000000012097210 */ /* 0x001fca0007f1e0ff */
        /* <DEDUP_REMOVED lines=8> */
.L_x_551:
[-CC-:B------:R-:W-:Y:S01]  /*21d10*/  SHF.R.U64 R10, R8, R14.reuse, R9.reuse ;  /* 0x0000000e080a7219 */ /* 0x180fe20000001209 */
[----:B------:R-:W0:Y:S01]  /*21d20*/  LDC R6, c[0x0][0x618] ;  /* 0x00018600ff067b82 */ /* 0x000e220000000800 */
[----:B------:R-:W-:Y:S01]  /*21d30*/  SHF.R.U32.HI R0, RZ, R14, R9 ;  /* 0x0000000eff007219 */ /* 0x000fe20000011609 */
[----:B------:R-:W-:Y:S01]  /*21d40*/  ULDC UR4, c[0x0][0x150] ;  /* 0x0000540000047ab9 */ /* 0x000fe20000000800 */
[----:B------:R-:W-:Y:S01]  /*21d50*/  IADD3 R3, P0, RZ, -R10, RZ ;  /* 0x8000000aff037210 */ /* 0x000fe20007f1e0ff */
[----:B------:R-:W-:Y:S01]  /*21d60*/  IMAD.MOV.U32 R4, RZ, RZ, R18 ;  /* 0x000000ffff047224 */ /* 0x000fe200078e0012 */
[----:B------:R-:W-:Y:S01]  /*21d70*/  I2FP.F32.U32 R8, R2 ;  /* 0x0000000200087245 */ /* 0x000fe20000201000 */
[----:B------:R-:W-:Y:S02]  /*21d80*/  IMAD.MOV.U32 R5, RZ, RZ, R19 ;  /* 0x000000ffff057224 */ /* 0x000fe400078e0013 */
[----:B------:R-:W1:Y:S01]  /*21d90*/  LDC.64 R20, c[0x0][0x640] ;  /* 0x00019000ff147b82 */ /* 0x000e620000000a00 */
[----:B------:R-:W-:-:S02]  /*21da0*/  IMAD.X R7, RZ, RZ, ~R0, P0 ;  /* 0x000000ffff077224 */ /* 0x000fc400000e0e00 */
[----:B------:R-:W-:Y:S01]  /*21db0*/  FMUL R9, R8, UR4 ;  /* 0x0000000408097c20 */ /* 0x000fe20008400000 */
[----:B------:R-:W-:Y:S01]  /*21dc0*/  IMAD.WIDE.U32 R4, R3, R16, R4 ;  /* 0x0000001003047225 */ /* 0x000fe200078e0004 */
[----:B------:R-:W-:-:S03]  /*21dd0*/  ULDC UR4, c[0x0][0x154] ;  /* 0x0000550000047ab9 */ /* 0x000fc60000000800 */
[----:B------:R-:W-:Y:S01]  /*21de0*/  IMAD R0, R7, R16, RZ ;  /* 0x0000001007007224 */ /* 0x000fe200078e02ff */
[----:B------:R-:W2:Y:S01]  /*21df0*/  LDC R13, c[0x0][0x144] ;  /* 0x00005100ff0d7b82 */ /* 0x000ea20000000800 */
[----:B------:R-:W3:Y:S02]  /*21e00*/  F2I.U32.TRUNC.NTZ R9, R9 ;  /* 0x0000000900097305 */ /* 0x000ee4000020f000 */
[----:B------:R-:W-:-:S04]  /*21e10*/  IMAD R3, R3, R17, R0 ;  /* 0x0000001103037224 */ /* 0x000fc800078e0200 */
[----:B------:R-:W-:Y:S01]  /*21e20*/  IMAD.IADD R3, R5, 0x1, R3 ;  /* 0x0000000105037824 */ /* 0x000fe200078e0203 */
[----:B------:R-:W4:Y:S04]  /*21e30*/  LDC R12, c[0x0][0x608] ;  /* 0x00018200ff0c7b82 */ /* 0x000f280000000800 */
[-C--:B0-----:R-:W-:Y:S02]  /*21e40*/  SHF.R.U64 R8, R4, R6.reuse, R3 ;  /* 0x0000000604087219 */ /* 0x081fe40000001203 */
[----:B------:R-:W-:Y:S02]  /*21e50*/  I2FP.F32.U32 R4, R11 ;  /* 0x0000000b00047245 */ /* 0x000fe40000201000 */
[----:B------:R-:W0:Y:S01]  /*21e60*/  LDC R7, c[0x0][0x658] ;  /* 0x00019600ff077b82 */ /* 0x000e220000000800 */
[----:B-1----:R-:W-:Y:S01]  /*21e70*/  ISETP.NE.U32.AND P0, PT, R20, RZ, PT ;  /* 0x000000ff1400720c */ /* 0x002fe20003f05070 */
[----:B---3--:R-:W-:Y:S01]  /*21e80*/  IMAD.MOV R0, RZ, RZ, -R9 ;  /* 0x000000ffff007224 */ /* 0x008fe200078e0a09 */
[----:B------:R-:W-:Y:S01]  /*21e90*/  SHF.R.U32.HI R3, RZ, R6, R3 ;  /* 0x00000006ff037219 */ /* 0x000fe20000011603 */
[----:B------:R-:W-:Y:S01]  /*21ea0*/  FMUL R4, R4, UR4 ;  /* 0x0000000404047c20 */ /* 0x000fe20008400000 */
[----:B------:R-:W-:Y:S01]  /*21eb0*/  ISETP.NE.AND.EX P0, PT, R21, RZ, PT, P0 ;  /* 0x000000ff1500720c */ /* 0x000fe20003f05300 */
[----:B------:R-:W-:-:S02]  /*21ec0*/  IMAD.MOV.U32 R6, RZ, RZ, -0x1 ;  /* 0xffffffffff067424 */ /* 0x000fc400078e00ff */
[----:B------:R-:W1:Y:S01]  /*21ed0*/  LDC R14, c[0x0][0x148] ;  /* 0x00005200ff0e7b82 */ /* 0x000e620000000800 */
[----:B--2---:R-:W-:Y:S02]  /*21ee0*/  IMAD R18, R13, R0, R2 ;  /* 0x000000000d127224 */ /* 0x004fe400078e0202 */
[----:B------:R-:W-:-:S05]  /*21ef0*/  IMAD.MOV.U32 R2, RZ, RZ, 0x1 ;  /* 0x00000001ff027424 */ /* 0x000fca00078e00ff */
[----:B------:R-:W2:Y:S01]  /*21f00*/  LDC R16, c[0x0][0x600] ;  /* 0x00018000ff107b82 */ /* 0x000ea20000000800 */
[-CC-:B----4-:R-:W-:Y:S02]  /*21f10*/  SHF.R.U64 R13, R8, R12.reuse, R3.reuse ;  /* 0x0000000c080d7219 */ /* 0x190fe40000001203 */
[----:B------:R-:W-:Y:S02]  /*21f20*/  SHF.R.U32.HI R0, RZ, R12, R3 ;  /* 0x0000000cff007219 */ /* 0x000fe40000011603 */
[----:B------:R3:W4:Y:S03]  /*21f30*/  F2I.U32.TRUNC.NTZ R12, R4 ;  /* 0x00000004000c7305 */ /* 0x000726000020f000 */
[----:B------:R-:W1:Y:S01]  /*21f40*/  LDC R17, c[0x0][0x648] ;  /* 0x00019200ff117b82 */ /* 0x000e620000000800 */
[-C--:B0-----:R-:W-:Y:S02]  /*21f50*/  SHF.R.U64 R15, R13, R7.reuse, R0 ;  /* 0x000000070d0f7219 */ /* 0x081fe40000001200 */
[----:B------:R-:W-:-:S02]  /*21f60*/  SHF.L.U32 R6, R6, R7, RZ ;  /* 0x0000000706067219 */ /* 0x000fc400000006ff */
[-C--:B------:R-:W-:Y:S01]  /*21f70*/  SHF.L.U32 R22, R2, R7.reuse, RZ ;  /* 0x0000000702167219 */ /* 0x080fe200000006ff */
[----:B------:R-:W-:Y:S01]  /*21f80*/  IMAD.MOV.U32 R2, RZ, RZ, R15 ;  /* 0x000000ffff027224 */ /* 0x000fe200078e000f */
[----:B------:R-:W-:Y:S01]  /*21f90*/  SHF.R.U32.HI R3, RZ, R7, R0 ;  /* 0x00000007ff037219 */ /* 0x000fe20000011600 */
[----:B------:R-:W0:Y:S01]  /*21fa0*/  LDC R19, c[0x0][0x638] ;  /* 0x00018e00ff137b82 */ /* 0x000e220000000800 */
[----:B------:R-:W-:-:S07]  /*21fb0*/  LOP3.LUT R24, RZ, R6, RZ, 0x33, !PT ;  /* 0x00000006ff187212 */ /* 0x000fce00078e33ff */
        /* <DEDUP_REMOVED lines=12> */
.L_x_552:
[----:B-1----:R-:W-:Y:S01]  /*22080*/  SHF.R.U64 R3, R2, R17, R3 ;  /* 0x0000001102037219 */ /* 0x002fe20000001203 */
[----:B--2---:R-:W-:Y:S01]  /*22090*/  VIADD R7, R16, 0xffffffff ;  /* 0xffffffff10077836 */ /* 0x004fe20000000000 */
[----:B------:R-:W-:Y:S01]  /*220a0*/  LOP3.LUT R0, R13, R24, RZ, 0xc0, !PT ;  /* 0x000000180d007212 */ /* 0x000fe200078ec0ff */
[----:B------:R-:W-:Y:S02]  /*220b0*/  IMAD.MOV R12, RZ, RZ, -R12 ;  /* 0x000000ffff0c7224 */ /* 0x000fe400078e0a0c */
[----:B------:R-:W-:Y:S02]  /*220c0*/  IMAD.MOV R2, RZ, RZ, -R3 ;  /* 0x000000ffff027224 */ /* 0x000fe400078e0a03 */
[----:B------:R-:W-:Y:S01]  /*220d0*/  IMAD R5, R22, R3, R0 ;  /* 0x0000000316057224 */ /* 0x000fe200078e0200 */
[----:B------:R-:W-:Y:S01]  /*220e0*/  LOP3.LUT R3, R8, R7, RZ, 0xc0, !PT ;  /* 0x0000000708037212 */ /* 0x000fe200078ec0ff */
[----:B------:R-:W-:Y:S02]  /*220f0*/  @P4 IMAD R18, R14, R12, R11 ;  /* 0x0000000c0e124224 */ /* 0x000fe400078e020b */
[----:B0-----:R-:W-:-:S02]  /*22100*/  IMAD R0, R2, R19, R15 ;  /* 0x0000001302007224 */ /* 0x001fc400078e020f */
[----:B------:R-:W-:Y:S02]  /*22110*/  IMAD.MOV.U32 R4, RZ, RZ, 0x1 ;  /* 0x00000001ff047424 */ /* 0x000fe400078e00ff */
[----:B------:R-:W-:Y:S02]  /*22120*/  IMAD R5, R5, R23, R18 ;  /* 0x0000001705057224 */ /* 0x000fe400078e0212 */
[----:B------:R-:W-:Y:S01]  /*22130*/  IMAD R2, R0, R16, R3 ;  /* 0x0000001000027224 */ /* 0x000fe200078e0203 */
[----:B------:R-:W-:-:S04]  /*22140*/  PRMT R0, R4, 0x7610, R0 ;  /* 0x0000761004007816 */ /* 0x000fc80000000000 */
[----:B------:R-:W-:Y:S02]  /*22150*/  SEL R4, R2, R5, !P4 ;  /* 0x0000000502047207 */ /* 0x000fe40006000000 */
[----:B------:R-:W-:-:S07]  /*22160*/  SEL R5, R5, R2, !P4 ;  /* 0x0000000205057207 */ /* 0x000fce0006000000 */
.L_x_550:
[----:B------:R-:W-:-:S08]  /*22170*/  NOP ;  /* 0x0000000000007918 */ /* 0x000fd00000000000 */
[----:B------:R-:W0:-:S00]  /*22180*/  USETMAXREG.DEALLOC.CTAPOOL 0x18 ;  /* 0x00000018000079c8 */ /* 0x000e0000080e0500 */
[----:B------:R-:W-:-:S13]  /*22190*/  ISETP.NE.AND P0, PT, RZ, UR8, PT ;  /* 0x00000008ff007c0c */ /* 0x000fda000bf05270 */
[----:B------:R-:W-:Y:S05]  /*221a0*/  @P0 EXIT ;  /* 0x000000000000094d */ /* 0x000fea0003800000 */
[----:B0-----:R-:W-:Y:S01]  /*221b0*/  LOP3.LUT P0, RZ, R0, 0xff, RZ, 0xc0, !PT ;  /* 0x000000ff00ff7812 */ /* 0x001fe2000780c0ff */
[----:B------:R-:W-:Y:S02]  /*221c0*/  IMAD.MOV.U32 R0, RZ, RZ, 0x1 ;  /* 0x00000001ff007424 */ /* 0x000fe400078e00ff */
[----:B------:R-:W-:-:S10]  /*221d0*/  IMAD.MOV.U32 R6, RZ, RZ, RZ ;  /* 0x000000ffff067224 */ /* 0x000fd400078e00ff */
[----:B------:R-:W-:Y:S05]  /*221e0*/  @!P0 BRA `(.L_x_553) ;  /* 0x0000000c00448947 */ /* 0x000fea0003800000 */
[----:B------:R-:W0:Y:S01]  /*221f0*/  LDC R0, c[0x0][0x28c] ;  /* 0x0000a300ff007b82 */ /* 0x000e220000000800 */
[----:B------:R-:W1:Y:S01]  /*22200*/  S2R R2, SR_TID.X ;  /* 0x0000000000027919 */ /* 0x000e620000002100 */
[----:B------:R-:W-:Y:S01]  /*22210*/  ULDC UR5, c[0x0][0x658] ;  /* 0x0001960000057ab9 */ /* 0x000fe20000000800 */
[----:B------:R-:W-:Y:S01]  /*22220*/  UMOV UR7, 0xffffffff ;  /* 0xffffffff00077882 */ /* 0x000fe20000000000 */
[----:B------:R-:W-:Y:S01]  /*22230*/  ULDC UR6, c[0x0][0xc] ;  /* 0x0000030000067ab9 */ /* 0x000fe20000000800 */
[----:B------:R-:W-:Y:S01]  /*22240*/  USHF.L.U32 UR8, UR7, UR5, URZ ;  /* 0x0000000507087299 */ /* 0x000fe2000800063f */
[----:B------:R-:W-:Y:S01]  /*22250*/  BSSY B0, `(.L_x_553) ;  /* 0x00000ca000007945 */ /* 0x000fe20003800000 */
[----:B------:R-:W-:Y:S01]  /*22260*/  UMOV UR9, 0x1 ;  /* 0x0000000100097882 */ /* 0x000fe20000000000 */
[----:B------:R-:W-:Y:S01]  /*22270*/  ULDC UR7, c[0x0][0x10] ;  /* 0x0000040000077ab9 */ /* 0x000fe20000000800 */
[----:B------:R-:W-:Y:S01]  /*22280*/  USHF.L.U32 UR18, UR9, UR5, URZ ;  /* 0x0000000509127299 */ /* 0x000fe2000800063f */
[----:B------:R-:W-:Y:S01]  /*22290*/  IMAD.MOV.U32 R9, RZ, RZ, 0x1 ;  /* 0x00000001ff097424 */ /* 0x000fe200078e00ff */
[----:B------:R-:W-:Y:S01]  /*222a0*/  UIMAD.WIDE.U32 UR6, UR6, UR7, URZ ;  /* 0x00000007060672a5 */ /* 0x000fe2000f8e003f */
[----:B------:R-:W-:Y:S01]  /*222b0*/  IMAD.MOV.U32 R6, RZ, RZ, RZ ;  /* 0x000000ffff067224 */ /* 0x000fe200078e00ff */
[----:B------:R-:W-:Y:S01]  /*222c0*/  ULDC UR5, c[0x0][0x14] ;  /* 0x0000050000057ab9 */ /* 0x000fe20000000800 */
[----:B------:R-:W-:Y:S01]  /*222d0*/  ULDC UR4, c[0x0][0x600] ;  /* 0x0001800000047ab9 */ /* 0x000fe20000000800 */
[----:B------:R-:W-:-:S02]  /*222e0*/  UIMAD.WIDE.U32 UR20, UR6, UR5, URZ ;  /* 0x00000005061472a5 */ /* 0x000fc4000f8e003f */
[----:B------:R-:W-:Y:S02]  /*222f0*/  UIMAD UR16, UR7, UR5, URZ ;  /* 0x00000005071072a4 */ /* 0x000fe4000f8e023f */
[----:B------:R-:W-:Y:S02]  /*22300*/  ULOP3.LUT UR24, UR13, 0x2, URZ, 0xfc, !UPT ;  /* 0x000000020d187892 */ /* 0x000fe4000f8efc3f */
[----:B------:R-:W-:Y:S02]  /*22310*/  UIADD3 UR4, UR4, -0x1, URZ ;  /* 0xffffffff04047890 */ /* 0x000fe4000fffe03f */
[----:B------:R-:W-:Y:S01]  /*22320*/  ULOP3.LUT UR17, URZ, UR8, URZ, 0x33, !UPT ;  /* 0x000000083f117292 */ /* 0x000fe2000f8e333f */
[----:B0-----:R-:W-:Y:S01]  /*22330*/  VIADD R0, R0, 0x1f ;  /* 0x0000001f00007836 */ /* 0x001fe20000000000 */
[----:B------:R-:W-:Y:S01]  /*22340*/  UIADD3 UR16, UR21, UR16, URZ ;  /* 0x0000001015107290 */ /* 0x000fe2000fffe03f */
[----:B------:R-:W-:-:S03]  /*22350*/  ULDC.64 UR22, c[0x0][0x198] ;  /* 0x0000660000167ab9 */ /* 0x000fc60000000a00 */
[----:B------:R-:W-:-:S04]  /*22360*/  SHF.R.S32.HI R3, RZ, 0x1f, R0 ;  /* 0x0000001fff037819 */ /* 0x000fc80000011400 */
[----:B------:R-:W-:Y:S01]  /*22370*/  LEA.HI R3, R3, R0, RZ, 0x5 ;  /* 0x0000000003037211 */ /* 0x000fe200078f28ff */
[----:B------:R-:W-:Y:S01]  /*22380*/  IMAD.MOV.U32 R0, RZ, RZ, 0x1 ;  /* 0x00000001ff007424 */ /* 0x000fe200078e00ff */
[C---:B-1----:R-:W-:Y:S02]  /*22390*/  LOP3.LUT P3, RZ, R2.reuse, 0x7f, RZ, 0xc0, !PT ;  /* 0x0000007f02ff7812 */ /* 0x042fe4000786c0ff */
[----:B------:R-:W-:Y:S02]  /*223a0*/  SHF.R.S32.HI R7, RZ, 0x5, R3 ;  /* 0x00000005ff077819 */ /* 0x000fe40000011403 */
[----:B------:R-:W-:-:S03]  /*223b0*/  LOP3.LUT P0, RZ, R2, 0x1f, RZ, 0xc0, !PT ;  /* 0x0000001f02ff7812 */ /* 0x000fc6000780c0ff */
[----:B------:R-:W-:Y:S01]  /*223c0*/  VIADD R14, R7, 0x1 ;  /* 0x00000001070e7836 */ /* 0x000fe20000000000 */
[----:B------:R-:W-:-:S13]  /*223d0*/  PLOP3.LUT P0, PT, P0, P3, PT, 0x8a, 0x0 ;  /* 0x000000000000781c */ /* 0x000fda0000707172 */
.L_x_565:
[----:B------:R-:W-:-:S03]  /*223e0*/  UMOV UR5, 0xffffffff ;  /* 0xffffffff00057882 */ /* 0x000fc60000000000 */
[----:B------:R-:W-:Y:S05]  /*223f0*/  BRA.DIV UR5, `(.L_x_554) ;  /* 0x0000000e05747947 */ /* 0x000fea000b800000 */
[----:B------:R-:W-:-:S13]  /*22400*/  ELECT P1, URZ, PT ;  /* 0x00000000003f782f */ /* 0x000fda0003820000 */
.L_x_574:
[----:B------:R-:W0:Y:S01]  /*22410*/  LDC R2, c[0x0][0x28c] ;  /* 0x0000a300ff027b82 */ /* 0x000e220000000800 */
[----:B------:R-:W-:Y:S01]  /*22420*/  BSSY B1, `(.L_x_555) ;  /* 0x0000035000017945 */ /* 0x000fe20003800000 */
[----:B0-----:R-:W-:-:S13]  /*22430*/  ISETP.LT.OR P1, PT, R2, 0x1, !P1 ;  /* 0x000000010200780c */ /* 0x001fda0004f21670 */
[----:B------:R-:W-:Y:S05]  /*22440*/  @P1 BRA `(.L_x_556) ;  /* 0x0000000000c81947 */ /* 0x000fea0003800000 */
[----:B------:R-:W-:Y:S02]  /*22450*/  IMAD.SHL.U32 R4, R4, 0x100, RZ ;  /* 0x0000010004047824 */ /* 0x000fe400078e00ff */
[----:B------:R-:W-:Y:S02]  /*22460*/  IMAD.SHL.U32 R5, R5, 0x100, RZ ;  /* 0x0000010005057824 */ /* 0x000fe400078e00ff */
[----:B------:R-:W-:Y:S02]  /*22470*/  IMAD.MOV.U32 R13, RZ, RZ, RZ ;  /* 0x000000ffff0d7224 */ /* 0x000fe400078e00ff */
[----:B------:R-:W-:Y:S02]  /*22480*/  IMAD.MOV.U32 R3, RZ, RZ, R14 ;  /* 0x000000ffff037224 */ /* 0x000fe400078e000e */
[----:B------:R-:W-:Y:S02]  /*22490*/  IMAD.MOV.U32 R2, RZ, RZ, R0 ;  /* 0x000000ffff027224 */ /* 0x000fe400078e0000 */
[----:B------:R-:W-:-:S07]  /*224a0*/  IMAD.MOV.U32 R8, RZ, RZ, R6 ;  /* 0x000000ffff087224 */ /* 0x000fce00078e0006 */
.L_x_560:
[----:B------:R-:W0:Y:S01]  /*224b0*/  S2R R12, SR_CgaCtaId ;  /* 0x00000000000c7919 */ /* 0x000e220000008800 */
[----:B------:R-:W-:-:S04]  /*224c0*/  MOV R11, 0x400 ;  /* 0x00000400000b7802 */ /* 0x000fc80000000f00 */
[----:B0-----:R-:W-:Y:S02]  /*224d0*/  LEA R15, R12, R11, 0x18 ;  /* 0x0000000b0c0f7211 */ /* 0x001fe400078ec0ff */
[----:B------:R-:W-:Y:S01]  /*224e0*/  SHF.L.U32 R11, R2, 0x1f, RZ ;  /* 0x0000001f020b7819 */ /* 0x000fe200000006ff */
[----:B------:R-:W0:Y:S02]  /*224f0*/  @!P3 LDC R12, c[0x0][0x500] ;  /* 0x00014000ff0cbb82 */ /* 0x000e240000000800 */
[----:B------:R-:W-:-:S04]  /*22500*/  IMAD R16, R8, 0x8, R15 ;  /* 0x0000000808107824 */ /* 0x000fc800078e020f */
[----:B------:R-:W1:Y:S02]  /*22510*/  SYNCS.PHASECHK.TRANS64.TRYWAIT P1, [R16+URZ+0x10], R11 ;  /* 0x0000100b100075a7 */ /* 0x000e64000802017f */
[----:B-1----:R-:W-:Y:S05]  /*22520*/  @!P1 BRA `(.L_x_557) ;  /* 0x0000000c00489947 */ /* 0x002fea0003800000 */
.L_x_575:
[----:B------:R-:W-:Y:S01]  /*22530*/  UPRMT UR5, UR24, 0x9910, URZ ;  /* 0x0000991018057896 */ /* 0x000fe2000800003f */
[----:B0-----:R0:W-:Y:S03]  /*22540*/  @!P3 SYNCS.ARRIVE.TRANS64 RZ, [R16+URZ], R12 ;  /* 0x0000000c10ffb9a7 */ /* 0x0011e6000800003f */
[----:B------:R-:W-:-:S06]  /*22550*/  UISETP.NE.AND UP0, UPT, UR5, 0x2, UPT ;  /* 0x000000020500788c */ /* 0x000fcc000bf05270 */
[----:B------:R-:W-:-:S13]  /*22560*/  PLOP3.LUT P1, PT, PT, PT, UP0, 0x80, 0x0 ;  /* 0x000000000000781c */ /* 0x000fda0003f2f008 */
[----:B0-----:R-:W-:Y:S05]  /*22570*/  @P1 BRA `(.L_x_558) ;  /* 0x0000000000041947 */ /* 0x001fea0003800000 */
[----:B------:R-:W-:Y:S01]  /*22580*/  BPT.TRAP 0x1 ;  /* 0x000000040000795c */ /* 0x000fe20000300000 */
.L_x_558:
[----:B------:R-:W-:Y:S05]  /*22590*/  @P0 BRA `(.L_x_559) ;  /* 0x0000000000040947 */ /* 0x000fea0003800000 */
[----:B------:R-:W-:Y:S01]  /*225a0*/  BPT.TRAP 0x1 ;  /* 0x000000040000795c */ /* 0x000fe20000300000 */
.L_x_559:
[----:B------:R-:W-:Y:S01]  /*225b0*/  IMAD R15, R8, 0x2000, R15 ;  /* 0x00002000080f7824 */ /* 0x000fe200078e020f */
[----:B------:R-:W-:Y:S01]  /*225c0*/  R2UR UR9, R16 ;  /* 0x00000000100972ca */ /* 0x000fe200000e0000 */
[----:B------:R-:W-:Y:S01]  /*225d0*/  VIADD R3, R3, 0xffffffff ;  /* 0xffffffff03037836 */ /* 0x000fe20000000000 */
[----:B------:R-:W-:Y:S01]  /*225e0*/  UIADD3 UR6, UP0, UR22, 0xf0, URZ ;  /* 0x000000f016067890 */ /* 0x000fe2000ff1e03f */
[----:B------:R-:W-:Y:S01]  /*225f0*/  R2UR UR11, R5 ;  /* 0x00000000050b72ca */ /* 0x000fe200000e0000 */
[----:B------:R-:W-:Y:S01]  /*22600*/  UIADD3 UR26, UP1, UR22, 0x1f0, URZ ;  /* 0x000001f0161a7890 */ /* 0x000fe2000ff3e03f */
[----:B------:R-:W-:Y:S01]  /*22610*/  R2UR UR5, R15 ;  /* 0x000000000f0572ca */ /* 0x000fe200000e0000 */
[----:B------:R-:W-:Y:S01]  /*22620*/  UIADD3.X UR7, URZ, UR23, URZ, UP0, !UPT ;  /* 0x000000173f077290 */ /* 0x000fe200087fe43f */
[----:B------:R-:W-:Y:S01]  /*22630*/  R2UR UR10, R13 ;  /* 0x000000000d0a72ca */ /* 0x000fe200000e0000 */
[----:B------:R-:W-:Y:S01]  /*22640*/  VIADD R8, R8, 0x1 ;  /* 0x0000000108087836 */ /* 0x000fe20000000000 */
[----:B------:R-:W-:Y:S01]  /*22650*/  R2UR UR12, R10 ;  /* 0x000000000a0c72ca */ /* 0x000fe200000e0000 */
[----:B------:R-:W-:Y:S01]  /*22660*/  UIADD3.X UR27, URZ, UR23, URZ, UP1, !UPT ;  /* 0x000000173f1b7290 */ /* 0x000fe20008ffe43f */
[----:B------:R-:W-:Y:S01]  /*22670*/  R2UR UR19, R4 ;  /* 0x00000000041372ca */ /* 0x000fe200000e0000 */
[----:B------:R-:W-:Y:S01]  /*22680*/  UMOV UR14, 0x0 ;  /* 0x00000000000e7882 */ /* 0x000fe20000000000 */
[----:B------:R-:W-:Y:S01]  /*22690*/  ISETP.GT.AND P2, PT, R3, 0x1, PT ;  /* 0x000000010300780c */ /* 0x000fe20003f44270 */
[----:B------:R-:W-:Y:S01]  /*226a0*/  UMOV UR15, 0x10000000 ;  /* 0x10000000000f7882 */ /* 0x000fe20000000000 */
[----:B------:R-:W-:Y:S01]  /*226b0*/  ISETP.NE.AND P1, PT, R8, 0x2, PT ;  /* 0x000000020800780c */ /* 0x000fe20003f25270 */
[----:B------:R-:W-:-:S02]  /*226c0*/  VIADD R13, R13, 0x20 ;  /* 0x000000200d0d7836 */ /* 0x000fc40000000000 */
[----:B------:R-:W-:Y:S01]  /*226d0*/  UIADD3 UR8, UR5, 0x100, URZ ;  /* 0x0000010005087890 */ /* 0x000fe2000fffe03f */
[----:B-1----:R-:W-:Y:S01]  /*226e0*/  SEL R11, RZ, 0x1, P1 ;  /* 0x00000001ff0b7807 */ /* 0x002fe20000800000 */
[----:B------:R-:W-:Y:S01]  /*226f0*/  UIADD3 UR5, UR5, 0x4100, URZ ;  /* 0x0000410005057890 */ /* 0x000fe2000fffe03f */
[----:B------:R-:W-:Y:S02]  /*22700*/  SEL R8, R8, RZ, P1 ;  /* 0x000000ff08087207 */ /* 0x000fe40000800000 */
[----:B------:R-:W-:-:S04]  /*22710*/  LOP3.LUT R2, R2, R11, RZ, 0x3c, !PT ;  /* 0x0000000b02027212 */ /* 0x000fc800078e3cff */
[----:B------:R0:W-:Y:S02]  /*22720*/  UTMALDG.3D [UR8], [UR6], desc[UR14] ;  /* 0x00000e08060075b4 */ /* 0x0001e40008011000 */
[----:B0-----:R-:W-:Y:S01]  /*22730*/  UMOV UR8, UR5 ;  /* 0x0000000500087c82 */ /* 0x001fe20008000000 */
[----:B------:R-:W-:Y:S02]  /*22740*/  UMOV UR11, UR19 ;  /* 0x00000013000b7c82 */ /* 0x000fe40008000000 */
[----:B------:R0:W-:Y:S02]  /*22750*/  UTMALDG.3D [UR8], [UR26], desc[UR14] ;  /* 0x00000e081a0075b4 */ /* 0x0001e40008011000 */
[----:B0-----:R-:W-:Y:S05]  /*22760*/  @P2 BRA `(.L_x_560) ;  /* 0xfffffffc00502947 */ /* 0x001fea000383ffff */
.L_x_556:
[----:B------:R-:W-:Y:S05]  /*22770*/  BSYNC B1 ;  /* 0x0000000000017941 */ /* 0x000fea0003800000 */
.L_x_555:
[----:B------:R-:W2:Y:S01]  /*22780*/  LDL.LU R16, [R1+0x458] ;  /* 0x0004580001107983 */ /* 0x000ea20000300800 */
[----:B------:R-:W-:Y:S01]  /*22790*/  LOP3.LUT P5, RZ, R9, 0xff, RZ, 0xc0, !PT ;  /* 0x000000ff09ff7812 */ /* 0x000fe200078ac0ff */
[----:B------:R-:W-:Y:S01]  /*227a0*/  IMAD.IADD R6, R7, 0x1, R6 ;  /* 0x0000000107067824 */ /* 0x000fe200078e0206 */
[----:B------:R-:W-:Y:S01]  /*227b0*/  ULDC.64 UR6, c[0x0][0x650] ;  /* 0x0001940000067ab9 */ /* 0x000fe20000000a00 */
[----:B------:R-:W3:Y:S01]  /*227c0*/  LDL.LU R15, [R1+0x45c] ;  /* 0x00045c00010f7983 */ /* 0x000ee20000300800 */
[----:B------:R-:W-:Y:S01]  /*227d0*/  BSSY B1, `(.L_x_561) ;  /* 0x000006f000017945 */ /* 0x000fe20003800000 */
[----:B------:R-:W-:Y:S01]  /*227e0*/  IMAD.MOV.U32 R5, RZ, RZ, -0x1 ;  /* 0xffffffffff057424 */ /* 0x000fe200078e00ff */
[----:B------:R-:W-:Y:S01]  /*227f0*/  SHF.R.U32.HI R2, RZ, 0x1, R6 ;  /* 0x00000001ff027819 */ /* 0x000fe20000011606 */
[----:B------:R-:W-:Y:S01]  /*22800*/  IMAD.MOV.U32 R4, RZ, RZ, -0x1 ;  /* 0xffffffffff047424 */ /* 0x000fe200078e00ff */
[----:B------:R-:W-:Y:S01]  /*22810*/  ISETP.GT.U32.AND P1, PT, R6, 0x1, PT ;  /* 0x000000010600780c */ /* 0x000fe20003f24070 */
[----:B------:R-:W-:Y:S01]  /*22820*/  IMAD.MOV.U32 R10, RZ, RZ, -0x1 ;  /* 0xffffffffff0a7424 */ /* 0x000fe200078e00ff */
[----:B------:R-:W-:-:S02]  /*22830*/  LOP3.LUT R2, R2, 0x1, RZ, 0xc0, !PT ;  /* 0x0000000102027812 */ /* 0x000fc400078ec0ff */
[C---:B------:R-:W-:Y:S01]  /*22840*/  ISETP.LT.U32.AND P1, PT, R7.reuse, 0x2, P1 ;  /* 0x000000020700780c */ /* 0x040fe20000f21070 */
[----:B------:R-:W0:Y:S01]  /*22850*/  @P5 S2R R3, SR_CgaCtaId ;  /* 0x0000000000035919 */ /* 0x000e220000008800 */
[----:B------:R-:W-:Y:S02]  /*22860*/  ISETP.NE.U32.AND P2, PT, R2, 0x1, PT ;  /* 0x000000010200780c */ /* 0x000fe40003f45070 */
[----:B------:R-:W-:Y:S02]  /*22870*/  @P5 MOV R2, 0x400 ;  /* 0x0000040000025802 */ /* 0x000fe40000000f00 */
[----:B------:R-:W-:Y:S02]  /*22880*/  ISETP.GT.U32.AND P2, PT, R7, 0x1, !P2 ;  /* 0x000000010700780c */ /* 0x000fe40005744070 */
[----:B------:R-:W-:Y:S02]  /*22890*/  LOP3.LUT R6, R6, 0x1, RZ, 0xc0, !PT ;  /* 0x0000000106067812 */ /* 0x000fe400078ec0ff */
[----:B------:R-:W-:-:S02]  /*228a0*/  PRMT R9, RZ, 0x7610, R9 ;  /* 0x00007610ff097816 */ /* 0x000fc40000000009 */
[----:B0-----:R-:W-:Y:S02]  /*228b0*/  @P5 LEA R2, R3, R2, 0x18 ;  /* 0x0000000203025211 */ /* 0x001fe400078ec0ff */
[----:B------:R-:W-:Y:S02]  /*228c0*/  SEL R3, RZ, 0x1, !P1 ;  /* 0x00000001ff037807 */ /* 0x000fe40004800000 */
[----:B------:R0:W-:Y:S02]  /*228d0*/  @P5 SYNCS.ARRIVE.TRANS64.A1T0 RZ, [R2+URZ+0x38], RZ ;  /* 0x000038ff02ff59a7 */ /* 0x0001e4000810003f */
[----:B0-----:R-:W-:-:S04]  /*228e0*/  SEL R2, RZ, 0x1, !P2 ;  /* 0x00000001ff027807 */ /* 0x001fc80005000000 */
[----:B------:R-:W-:Y:S02]  /*228f0*/  LOP3.LUT R0, R2, R0, R3, 0x96, !PT ;  /* 0x0000000002007212 */ /* 0x000fe400078e9603 */
[----:B------:R-:W-:Y:S02]  /*22900*/  PRMT R2, RZ, 0x7610, R2 ;  /* 0x00007610ff027816 */ /* 0x000fe40000000002 */
[----:B---3--:R-:W-:-:S04]  /*22910*/  IADD3 R15, P1, R15, UR20, RZ ;  /* 0x000000140f0f7c10 */ /* 0x008fc8000ff3e0ff */
[----:B--2---:R-:W-:Y:S01]  /*22920*/  IADD3.X R16, R16, UR16, RZ, P1, !PT ;  /* 0x0000001010107c10 */ /* 0x004fe20008ffe4ff */
[----:B------:R0:W-:Y:S01]  /*22930*/  STL [R1+0x45c], R15 ;  /* 0x00045c0f01007387 */ /* 0x0001e20000100800 */
[----:B------:R-:W-:-:S03]  /*22940*/  ISETP.GE.U32.AND P1, PT, R15, UR6, PT ;  /* 0x000000060f007c0c */ /* 0x000fc6000bf26070 */
[----:B------:R0:W-:Y:S01]  /*22950*/  STL [R1+0x458], R16 ;  /* 0x0004581001007387 */ /* 0x0001e20000100800 */
[----:B------:R-:W-:-:S13]  /*22960*/  ISETP.GE.U32.AND.EX P1, PT, R16, UR7, PT, P1 ;  /* 0x0000000710007c0c */ /* 0x000fda000bf26110 */
[----:B0-----:R-:W-:Y:S05]  /*22970*/  @P1 BRA `(.L_x_562) ;  /* 0x0000000400501947 */ /* 0x001fea0003800000 */
[----:B------:R-:W0:Y:S01]  /*22980*/  S2R R8, SR_CTAID.X ;  /* 0x0000000000087919 */ /* 0x000e220000002500 */
[----:B------:R-:W-:Y:S01]  /*22990*/  ULDC UR5, c[0x0][0x150] ;  /* 0x0000540000057ab9 */ /* 0x000fe20000000800 */
[----:B------:R-:W1:Y:S01]  /*229a0*/  LDC R3, c[0x0][0x144] ;  /* 0x00005100ff037b82 */ /* 0x000e620000000800 */
[----:B------:R-:W-:Y:S01]  /*229b0*/  ULDC.64 UR6, c[0x0][0x628] ;  /* 0x00018a0000067ab9 */ /* 0x000fe20000000a00 */
[----:B------:R-:W2:Y:S01]  /*229c0*/  S2R R5, SR_CTAID.Y ;  /* 0x0000000000057919 */ /* 0x000ea20000002600 */
[----:B------:R-:W-:Y:S01]  /*229d0*/  ISETP.NE.U32.AND P1, PT, RZ, UR6, PT ;  /* 0x00000006ff007c0c */ /* 0x000fe2000bf25070 */
[----:B------:R-:W-:-:S03]  /*229e0*/  ULDC UR8, c[0x0][0x630] ;  /* 0x00018c0000087ab9 */ /* 0x000fc60000000800 */
[----:B------:R-:W-:Y:S01]  /*229f0*/  ISETP.NE.AND.EX P1, PT, RZ, UR7, PT, P1 ;  /* 0x00000007ff007c0c */ /* 0x000fe2000bf25310 */
[----:B------:R-:W3:Y:S01]  /*22a00*/  LDC R12, c[0x0][0x148] ;  /* 0x00005200ff0c7b82 */ /* 0x000ee20000000800 */
[----:B0-----:R-:W-:Y:S02]  /*22a10*/  I2FP.F32.U32 R2, R8 ;  /* 0x0000000800027245 */ /* 0x001fe40000201000 */
[----:B--2---:R-:W-:-:S03]  /*22a20*/  I2FP.F32.U32 R4, R5 ;  /* 0x0000000500047245 */ /* 0x004fc60000201000 */
[----:B------:R-:W-:Y:S01]  /*22a30*/  FMUL R2, R2, UR5 ;  /* 0x0000000502027c20 */ /* 0x000fe20008400000 */
[----:B------:R-:W-:Y:S02]  /*22a40*/  ULDC UR5, c[0x0][0x154] ;  /* 0x0000550000057ab9 */ /* 0x000fe40000000800 */
[----:B------:R-:W-:-:S03]  /*22a50*/  FMUL R10, R4, UR5 ;  /* 0x00000005040a7c20 */ /* 0x000fc60008400000 */
[----:B------:R-:W0:Y:S08]  /*22a60*/  F2I.U32.TRUNC.NTZ R2, R2 ;  /* 0x0000000200027305 */ /* 0x000e30000020f000 */
[----:B------:R-:W2:Y:S01]  /*22a70*/  F2I.U32.TRUNC.NTZ R10, R10 ;  /* 0x0000000a000a7305 */ /* 0x000ea2000020f000 */
[----:B0-----:R-:W-:Y:S02]  /*22a80*/  IMAD.MOV R4, RZ, RZ, -R2 ;  /* 0x000000ffff047224 */ /* 0x001fe400078e0a02 */
[----:B------:R-:W-:-:S02]  /*22a90*/  IMAD.MOV.U32 R2, RZ, RZ, R15 ;  /* 0x000000ffff027224 */ /* 0x000fc400078e000f */
[----:B-1----:R-:W-:Y:S02]  /*22aa0*/  IMAD R8, R3, R4, R8 ;  /* 0x0000000403087224 */ /* 0x002fe400078e0208 */
[----:B--2---:R-:W-:-:S04]  /*22ab0*/  IMAD.MOV R3, RZ, RZ, -R10 ;  /* 0x000000ffff037224 */ /* 0x004fc800078e0a0a */
[----:B---3--:R-:W-:Y:S02]  /*22ac0*/  @P4 IMAD R8, R12, R3, R5 ;  /* 0x000000030c084224 */ /* 0x008fe400078e0205 */
[----:B------:R-:W-:Y:S01]  /*22ad0*/  IMAD.MOV.U32 R3, RZ, RZ, R16 ;  /* 0x000000ffff037224 */ /* 0x000fe200078e0010 */
[----:B------:R-:W-:Y:S06]  /*22ae0*/  @!P1 BRA `(.L_x_563) ;  /* 0x0000000000289947 */ /* 0x000fec0003800000 */
[----:B------:R-:W-:Y:S02]  /*22af0*/  ULDC UR5, c[0x0][0x634] ;  /* 0x00018d0000057ab9 */ /* 0x000fe40000000800 */
[----:B------:R-:W-:-:S05]  /*22b00*/  IADD3 R3, P1, R15, UR5, RZ ;  /* 0x000000050f037c10 */ /* 0x000fca000ff3e0ff */
[----:B------:R-:W-:-:S04]  /*22b10*/  IMAD.X R11, RZ, RZ, R16, P1 ;  /* 0x000000ffff0b7224 */ /* 0x000fc800008e0610 */
[----:B------:R-:W-:-:S04]  /*22b20*/  IMAD.WIDE.U32 R4, R11, UR6, RZ ;  /* 0x000000060b047c25 */ /* 0x000fc8000f8e00ff */
[----:B------:R-:W-:-:S04]  /*22b30*/  IMAD.WIDE.U32 R4, P1, R3, UR7, R4 ;  /* 0x0000000703047c25 */ /* 0x000fc8000f820004 */
[----:B------:R-:W-:-:S04]  /*22b40*/  IMAD.WIDE.U32 R2, R3, UR6, RZ ;  /* 0x0000000603027c25 */ /* 0x000fc8000f8e00ff */
[----:B------:R-:W-:Y:S01]  /*22b50*/  IMAD.MOV.U32 R2, RZ, RZ, R5 ;  /* 0x000000ffff027224 */ /* 0x000fe200078e0005 */
[----:B------:R-:W-:Y:S01]  /*22b60*/  IADD3 RZ, P2, R3, R4, RZ ;  /* 0x0000000403ff7210 */ /* 0x000fe20007f5e0ff */
[----:B------:R-:W-:-:S04]  /*22b70*/  IMAD.X R3, RZ, RZ, RZ, P1 ;  /* 0x000000ffff037224 */ /* 0x000fc800008e06ff */
[----:B------:R-:W-:-:S08]  /*22b80*/  IMAD.WIDE.U32.X R2, R11, UR7, R2, P2 ;  /* 0x000000070b027c25 */ /* 0x000fd000090e0402 */
.L_x_563:
[--C-:B------:R-:W-:Y:S01]  /*22b90*/  SHF.R.U64 R10, R2, UR8, R3.reuse ;  /* 0x00000008020a7c19 */ /* 0x100fe20008001203 */
[----:B------:R-:W-:Y:S01]  /*22ba0*/  ULDC.64 UR6, c[0x0][0x620] ;  /* 0x0001880000067ab9 */ /* 0x000fe20000000a00 */
[----:B------:R-:W-:Y:S01]  /*22bb0*/  SHF.R.U32.HI R2, RZ, UR8, R3 ;  /* 0x00000008ff027c19 */ /* 0x000fe20008011603 */
[----:B------:R-:W-:Y:S01]  /*22bc0*/  IMAD.MOV.U32 R3, RZ, RZ, R16 ;  /* 0x000000ffff037224 */ /* 0x000fe200078e0010 */
[----:B------:R-:W-:Y:S01]  /*22bd0*/  IADD3 R11, P1, RZ, -R10, RZ ;  /* 0x8000000aff0b7210 */ /* 0x000fe20007f3e0ff */
[----:B------:R-:W-:-:S04]  /*22be0*/  ULDC UR5, c[0x0][0x618] ;  /* 0x0001860000057ab9 */ /* 0x000fc80000000800 */
[----:B------:R-:W-:-:S04]  /*22bf0*/  IMAD.X R2, RZ, RZ, ~R2, P1 ;  /* 0x000000ffff027224 */ /* 0x000fc800008e0e02 */
[----:B------:R-:W-:-:S04]  /*22c00*/  IMAD R2, R2, UR6, RZ ;  /* 0x0000000602027c24 */ /* 0x000fc8000f8e02ff */
[----:B------:R-:W-:Y:S02]  /*22c10*/  IMAD R5, R11, UR7, R2 ;  /* 0x000000070b057c24 */ /* 0x000fe4000f8e0202 */
[----:B------:R-:W-:-:S04]  /*22c20*/  IMAD.MOV.U32 R2, RZ, RZ, R15 ;  /* 0x000000ffff027224 */ /* 0x000fc800078e000f */
[----:B------:R-:W-:Y:S01]  /*22c30*/  IMAD.WIDE.U32 R2, R11, UR6, R2 ;  /* 0x000000060b027c25 */ /* 0x000fe2000f8e0002 */
[----:B------:R-:W-:Y:S02]  /*22c40*/  ULDC.64 UR6, c[0x0][0x640] ;  /* 0x0001900000067ab9 */ /* 0x000fe40000000a00 */
[----:B------:R-:W-:Y:S01]  /*22c50*/  ISETP.NE.U32.AND P1, PT, RZ, UR6, PT ;  /* 0x00000006ff007c0c */ /* 0x000fe2000bf25070 */
[----:B------:R-:W-:-:S03]  /*22c60*/  IMAD.IADD R3, R3, 0x1, R5 ;  /* 0x0000000103037824 */ /* 0x000fc600078e0205 */
[----:B------:R-:W-:Y:S02]  /*22c70*/  ISETP.NE.AND.EX P1, PT, RZ, UR7, PT, P1 ;  /* 0x00000007ff007c0c */ /* 0x000fe4000bf25310 */
[--C-:B------:R-:W-:Y:S02]  /*22c80*/  SHF.R.U64 R11, R2, UR5, R3.reuse ;  /* 0x00000005020b7c19 */ /* 0x100fe40008001203 */
[----:B------:R-:W-:Y:S01]  /*22c90*/  SHF.R.U32.HI R2, RZ, UR5, R3 ;  /* 0x00000005ff027c19 */ /* 0x000fe20008011603 */
[----:B------:R-:W-:-:S03]  /*22ca0*/  ULDC UR5, c[0x0][0x608] ;  /* 0x0001820000057ab9 */ /* 0x000fc60000000800 */
[--C-:B------:R-:W-:Y:S02]  /*22cb0*/  SHF.R.U64 R12, R11, UR5, R2.reuse ;  /* 0x000000050b0c7c19 */ /* 0x100fe40008001202 */
[----:B------:R-:W-:Y:S01]  /*22cc0*/  SHF.R.U32.HI R3, RZ, UR5, R2 ;  /* 0x00000005ff037c19 */ /* 0x000fe20008011602 */
[----:B------:R-:W-:-:S03]  /*22cd0*/  ULDC UR5, c[0x0][0x658] ;  /* 0x0001960000057ab9 */ /* 0x000fc60000000800 */
[--C-:B------:R-:W-:Y:S02]  /*22ce0*/  SHF.R.U64 R13, R12, UR5, R3.reuse ;  /* 0x000000050c0d7c19 */ /* 0x100fe40008001203 */
[----:B------:R-:W-:-:S03]  /*22cf0*/  SHF.R.U32.HI R15, RZ, UR5, R3 ;  /* 0x00000005ff0f7c19 */ /* 0x000fc60008011603 */
[----:B------:R-:W-:Y:S02]  /*22d00*/  IMAD.MOV.U32 R2, RZ, RZ, R13 ;  /* 0x000000ffff027224 */ /* 0x000fe400078e000d */
        /* <DEDUP_REMOVED lines=12> */
.L_x_564:
[----:B------:R-:W-:Y:S01]  /*22dd0*/  ULDC UR5, c[0x0][0x648] ;  /* 0x0001920000057ab9 */ /* 0x000fe20000000800 */
[----:B------:R-:W-:Y:S02]  /*22de0*/  LOP3.LUT R12, R12, UR17, RZ, 0xc0, !PT ;  /* 0x000000110c0c7c12 */ /* 0x000fe4000f8ec0ff */
[----:B------:R-:W-:Y:S01]  /*22df0*/  SHF.R.U64 R3, R2, UR5, R3 ;  /* 0x0000000502037c19 */ /* 0x000fe20008001203 */
[----:B------:R-:W-:-:S04]  /*22e00*/  ULDC UR5, c[0x0][0x638] ;  /* 0x00018e0000057ab9 */ /* 0x000fc80000000800 */
[----:B------:R-:W-:Y:S02]  /*22e10*/  IMAD.MOV R2, RZ, RZ, -R3 ;  /* 0x000000ffff027224 */ /* 0x000fe400078e0a03 */
[----:B------:R-:W-:Y:S02]  /*22e20*/  IMAD R5, R3, UR18, R12 ;  /* 0x0000001203057c24 */ /* 0x000fe4000f8e020c */
[----:B------:R-:W-:Y:S01]  /*22e30*/  IMAD R13, R2, UR5, R13 ;  /* 0x00000005020d7c24 */ /* 0x000fe2000f8e020d */
[----:B------:R-:W-:Y:S01]  /*22e40*/  ULDC UR5, c[0x0][0x610] ;  /* 0x0001840000057ab9 */ /* 0x000fe20000000800 */
[----:B------:R-:W-:Y:S01]  /*22e50*/  LOP3.LUT R2, R11, UR4, RZ, 0xc0, !PT ;  /* 0x000000040b027c12 */ /* 0x000fe2000f8ec0ff */
[----:B------:R-:W-:Y:S01]  /*22e60*/  IMAD R8, R5, UR5, R8 ;  /* 0x0000000505087c24 */ /* 0x000fe2000f8e0208 */
[----:B------:R-:W-:-:S03]  /*22e70*/  ULDC UR5, c[0x0][0x600] ;  /* 0x0001800000057ab9 */ /* 0x000fc60000000800 */
[----:B------:R-:W-:Y:S02]  /*22e80*/  IMAD R13, R13, UR5, R2 ;  /* 0x000000050d0d7c24 */ /* 0x000fe4000f8e0202 */
[----:B------:R-:W-:-:S03]  /*22e90*/  IMAD.MOV.U32 R2, RZ, RZ, 0x1 ;  /* 0x00000001ff027424 */ /* 0x000fc600078e00ff */
[----:B------:R-:W-:Y:S02]  /*22ea0*/  SEL R4, R13, R8, !P4 ;  /* 0x000000080d047207 */ /* 0x000fe40006000000 */
[----:B------:R-:W-:-:S07]  /*22eb0*/  SEL R5, R8, R13, !P4 ;  /* 0x0000000d08057207 */ /* 0x000fce0006000000 */
.L_x_562:
[----:B------:R-:W-:Y:S05]  /*22ec0*/  BSYNC B1 ;  /* 0x0000000000017941 */ /* 0x000fea0003800000 */
.L_x_561:
[----:B------:R-:W-:-:S13]  /*22ed0*/  LOP3.LUT P1, RZ, R2, 0xff, RZ, 0xc0, !PT ;  /* 0x000000ff02ff7812 */ /* 0x000fda000782c0ff */
[----:B------:R-:W-:Y:S05]  /*22ee0*/  @P1 BRA `(.L_x_565) ;  /* 0xfffffff4003c1947 */ /* 0x000fea000383ffff */
[----:B------:R-:W-:Y:S05]  /*22ef0*/  BSYNC B0 ;  /* 0x0000000000007941 */ /* 0x000fea0003800000 */
.L_x_553:
[----:B------:R-:W-:-:S03]  /*22f00*/  UMOV UR5, 0xffffffff ;  /* 0xffffffff00057882 */ /* 0x000fc60000000000 */
[----:B------:R-:W-:Y:S05]  /*22f10*/  BRA.DIV UR5, `(.L_x_566) ;  /* 0x0000000205e07947 */ /* 0x000fea000b800000 */
[----:B------:R-:W-:-:S13]  /*22f20*/  ELECT P0, URZ, PT ;  /* 0x00000000003f782f */ /* 0x000fda0003800000 */
.L_x_578:
[----:B------:R-:W-:Y:S04]  /*22f30*/  BSSY B0, `(.L_x_567) ;  /* 0x000001a000007945 */ /* 0x000fe80003800000 */
[----:B------:R-:W-:Y:S05]  /*22f40*/  @!P0 BRA `(.L_x_568) ;  /* 0x0000000000608947 */ /* 0x000fea0003800000 */
[----:B------:R-:W-:-:S04]  /*22f50*/  ULOP3.LUT UR5, UR13, 0x2, URZ, 0xfc, !UPT ;  /* 0x000000020d057892 */ /* 0x000fc8000f8efc3f */
[----:B------:R-:W-:-:S06]  /*22f60*/  UISETP.NE.AND UP0, UPT, UR5, 0x3, UPT ;  /* 0x000000030500788c */ /* 0x000fcc000bf05270 */
[----:B------:R-:W-:-:S13]  /*22f70*/  PLOP3.LUT P0, PT, PT, PT, UP0, 0x80, 0x0 ;  /* 0x000000000000781c */ /* 0x000fda0003f0f008 */
[----:B------:R-:W-:Y:S05]  /*22f80*/  @!P0 BRA `(.L_x_569) ;  /* 0x0000000000048947 */ /* 0x000fea0003800000 */
[----:B------:R-:W-:Y:S01]  /*22f90*/  BPT.TRAP 0x1 ;  /* 0x000000040000795c */ /* 0x000fe20000300000 */
.L_x_569:
[----:B------:R-:W0:Y:S01]  /*22fa0*/  S2R R3, SR_CgaCtaId ;  /* 0x0000000000037919 */ /* 0x000e220000008800 */
[----:B------:R-:W-:-:S04]  /*22fb0*/  MOV R2, 0x400 ;  /* 0x0000040000027802 */ /* 0x000fc80000000f00 */
[----:B0-----:R-:W-:Y:S02]  /*22fc0*/  LEA R3, R3, R2, 0x18 ;  /* 0x0000000203037211 */ /* 0x001fe400078ec0ff */
[----:B------:R-:W-:-:S03]  /*22fd0*/  SHF.L.U32 R2, R0, 0x1f, RZ ;  /* 0x0000001f00027819 */ /* 0x000fc600000006ff */
[----:B------:R-:W-:-:S04]  /*22fe0*/  VIADD R3, R3, 0x10 ;  /* 0x0000001003037836 */ /* 0x000fc80000000000 */
[----:B------:R-:W-:-:S04]  /*22ff0*/  IMAD R5, R6, 0x8, R3 ;  /* 0x0000000806057824 */ /* 0x000fc800078e0203 */
[----:B------:R-:W0:Y:S02]  /*23000*/  SYNCS.PHASECHK.TRANS64.TRYWAIT P0, [R5+URZ], R2 ;  /* 0x00000002050075a7 */ /* 0x000e24000800017f */
[----:B0-----:R-:W-:Y:S05]  /*23010*/  @!P0 BRA `(.L_x_570) ;  /* 0x0000000000c48947 */ /* 0x001fea0003800000 */
.L_x_579:
[----:B------:R-:W-:-:S05]  /*23020*/  VIADD R6, R6, 0x1 ;  /* 0x0000000106067836 */ /* 0x000fca0000000000 */
[----:B------:R-:W-:-:S04]  /*23030*/  ISETP.NE.AND P0, PT, R6, 0x2, PT ;  /* 0x000000020600780c */ /* 0x000fc80003f05270 */
[----:B0-----:R-:W-:Y:S02]  /*23040*/  SEL R5, RZ, 0x1, P0 ;  /* 0x00000001ff057807 */ /* 0x001fe40000000000 */
[----:B------:R-:W-:Y:S02]  /*23050*/  SEL R6, R6, RZ, P0 ;  /* 0x000000ff06067207 */ /* 0x000fe40000000000 */
[----:B------:R-:W-:-:S03]  /*23060*/  LOP3.LUT R0, R0, R5, RZ, 0x3c, !PT ;  /* 0x0000000500007212 */ /* 0x000fc600078e3cff */
[----:B------:R-:W-:Y:S01]  /*23070*/  IMAD R3, R6, 0x8, R3 ;  /* 0x0000000806037824 */ /* 0x000fe200078e0203 */
[----:B------:R-:W-:-:S07]  /*23080*/  SHF.L.U32 R0, R0, 0x1f, RZ ;  /* 0x0000001f00007819 */ /* 0x000fce00000006ff */
.L_x_571:
[----:B0-----:R0:W1:Y:S02]  /*23090*/  SYNCS.PHASECHK.TRANS64.TRYWAIT P0, [R3+URZ], R0 ;  /* 0x00000000030075a7 */ /* 0x001064000800017f */
[----:B-1----:R-:W-:Y:S05]  /*230a0*/  @!P0 NANOSLEEP.SYNCS 0x989680 ;  /* 0x009896800000895d */ /* 0x002fea0003900000 */
[----:B------:R-:W1:Y:S02]  /*230b0*/  @!P0 SYNCS.PHASECHK.TRANS64 P0, [R3+URZ], R0 ;  /* 0x00000000030085a7 */ /* 0x000e64000800007f */
[----:B-1----:R-:W-:Y:S05]  /*230c0*/  @!P0 BRA `(.L_x_571) ;  /* 0xfffffffc00f08947 */ /* 0x002fea000383ffff */
.L_x_568:
[----:B------:R-:W-:Y:S05]  /*230d0*/  BSYNC B0 ;  /* 0x0000000000007941 */ /* 0x000fea0003800000 */
.L_x_567:
[----:B------:R-:W-:Y:S05]  /*230e0*/  EXIT ;  /* 0x000000000000794d */ /* 0x000fea0003800000 */
.L_x_17:
[----:B--2---:R-:W-:-:S04]  /*230f0*/  IMAD.U32 R3, RZ, RZ, UR7 ;  /* 0x00000007ff037e24 */ /* 0x004fc8000f8e00ff */
[----:B------:R2:W4:Y:S03]  /*23100*/  SYNCS.PHASECHK.TRANS64.TRYWAIT P0, [R3+URZ], R0 ;  /* 0x00000000030075a7 */ /* 0x000526000800017f */
[----:B----4-:R-:W-:Y:S05]  /*23110*/  @!P0 NANOSLEEP.SYNCS 0x989680 ;  /* 0x009896800000895d */ /* 0x010fea0003900000 */
[----:B------:R-:W4:Y:S02]  /*23120*/  @!P0 SYNCS.PHASECHK.TRANS64 P0, [R3+URZ], R0 ;  /* 0x00000000030085a7 */ /* 0x000f24000800007f */
[----:B----4-:R-:W-:Y:S05]  /*23130*/  @!P0 BRA `(.L_x_17) ;  /* 0xfffffffc00ec8947 */ /* 0x010fea000383ffff */
[----:B------:R-:W-:Y:S05]  /*23140*/  BRA `(.L_x_16) ;  /* 0xfffffdf8006c7947 */ /* 0x000fea000383ffff */
.L_x_23:
[----:B-----5:R4:W-:Y:S02]  /*23150*/  STL [R1+0x470], R0 ;  /* 0x0004700001007387 */ /* 0x0209e40000100800 */
[----:B----4-:R-:W-:-:S04]  /*23160*/  IMAD.U32 R0, RZ, RZ, UR9 ;  /* 0x00000009ff007e24 */ /* 0x010fc8000f8e00ff */
[----:B------:R4:W0:Y:S03]  /*23170*/  SYNCS.PHASECHK.TRANS64.TRYWAIT P0, [R0+URZ], R3 ;  /* 0x00000003000075a7 */ /* 0x000826000800017f */
[----:B0-----:R-:W-:Y:S05]  /*23180*/  @!P0 NANOSLEEP.SYNCS 0x989680 ;  /* 0x009896800000895d */ /* 0x001fea0003900000 */
[----:B------:R4:W0:Y:S02]  /*23190*/  @!P0 SYNCS.PHASECHK.TRANS64 P0, [R0+URZ], R3 ;  /* 0x00000003000085a7 */ /* 0x000824000800007f */
[----:B----4-:R4:W5:Y:S02]  /*231a0*/  LDL.LU R0, [R1+0x470] ;  /* 0x0004700001007983 */ /* 0x0109640000300800 */
[----:B0---4-:R-:W-:Y:S05]  /*231b0*/  @!P0 BRA `(.L_x_23) ;  /* 0xfffffffc00e48947 */ /* 0x011fea000383ffff */
[----:B------:R-:W-:Y:S05]  /*231c0*/  BRA `(.L_x_22) ;  /* 0xfffffe30004c7947 */ /* 0x000fea000383ffff */
.L_x_554:
[----:B------:R-:W-:Y:S01]  /*231d0*/  BSSY B1, `(.L_x_572) ;  /* 0x0000006000017945 */ /* 0x000fe20003800000 */
[----:B------:R-:W-:-:S07]  /*231e0*/  IMAD.MOV.U32 R2, RZ, RZ, -0x1 ;  /* 0xffffffffff027424 */ /* 0x000fce00078e00ff */
[----:B------:R-:W-:Y:S05]  /*231f0*/  WARPSYNC.COLLECTIVE R2, `(.L_x_573) ;  /* 0x00000000020c7348 */ /* 0x000fea0003c00000 */
[----:B------:R-:W-:Y:S02]  /*23200*/  ELECT P1, UR62, PT ;  /* 0x00000000003e782f */ /* 0x000fe40003820000 */
[----:B------:R-:W-:Y:S01]  /*23210*/  MOV R2, UR62 ;  /* 0x0000003e00027c02 */ /* 0x000fe20008000f00 */
[----:B------:R-:W-:Y:S10]  /*23220*/  ENDCOLLECTIVE ;  /* 0x000000000000791b */ /* 0x000ff40003800000 */
.L_x_573:
[----:B------:R-:W-:Y:S05]  /*23230*/  BSYNC B1 ;  /* 0x0000000000017941 */ /* 0x000fea0003800000 */
.L_x_572:
[----:B------:R-:W-:Y:S05]  /*23240*/  BRA `(.L_x_574) ;  /* 0xfffffff000707947 */ /* 0x000fea000383ffff */
.L_x_557:
[----:B-1----:R1:W2:Y:S02]  /*23250*/  SYNCS.PHASECHK.TRANS64.TRYWAIT P1, [R16+URZ+0x10], R11 ;  /* 0x0000100b100075a7 */ /* 0x0022a4000802017f */
[----:B--2---:R-:W-:Y:S05]  /*23260*/  @!P1 NANOSLEEP.SYNCS 0x989680 ;  /* 0x009896800000995d */ /* 0x004fea0003900000 */
[----:B------:R-:W2:Y:S02]  /*23270*/  @!P1 SYNCS.PHASECHK.TRANS64 P1, [R16+URZ+0x10], R11 ;  /* 0x0000100b100095a7 */ /* 0x000ea4000802007f */
[----:B--2---:R-:W-:Y:S05]  /*23280*/  @!P1 BRA `(.L_x_557) ;  /* 0xfffffffc00f09947 */ /* 0x004fea000383ffff */
[----:B------:R-:W-:Y:S05]  /*23290*/  BRA `(.L_x_575) ;  /* 0xfffffff000a47947 */ /* 0x000fea000383ffff */
.L_x_566:
[----:B------:R-:W-:Y:S01]  /*232a0*/  BSSY B0, `(.L_x_576) ;  /* 0x0000006000007945 */ /* 0x000fe20003800000 */
[----:B------:R-:W-:-:S07]  /*232b0*/  IMAD.MOV.U32 R2, RZ, RZ, -0x1 ;  /* 0xffffffffff027424 */ /* 0x000fce00078e00ff */
[----:B------:R-:W-:Y:S05]  /*232c0*/  WARPSYNC.COLLECTIVE R2, `(.L_x_577) ;  /* 0x00000000020c7348 */ /* 0x000fea0003c00000 */
[----:B------:R-:W-:Y:S02]  /*232d0*/  ELECT P1, UR62, PT ;  /* 0x00000000003e782f */ /* 0x000fe40003820000 */
[----:B------:R-:W-:Y:S01]  /*232e0*/  MOV R2, UR62 ;  /* 0x0000003e00027c02 */ /* 0x000fe20008000f00 */
[----:B------:R-:W-:Y:S10]  /*232f0*/  ENDCOLLECTIVE ;  /* 0x000000000000791b */ /* 0x000ff40003800000 */
.L_x_577:
[----:B------:R-:W-:Y:S05]  /*23300*/  BSYNC B0 ;  /* 0x0000000000007941 */ /* 0x000fea0003800000 */
.L_x_576:
[----:B------:R-:W-:Y:S01]  /*23310*/  PLOP3.LUT P0, PT, P1, PT, PT, 0x80, 0x0 ;  /* 0x000000000000781c */ /* 0x000fe20000f0f070 */
[----:B------:R-:W-:-:S12]  /*23320*/  BRA `(.L_x_578) ;  /* 0xfffffffc00007947 */ /* 0x000fd8000383ffff */
.L_x_570:
[----:B0-----:R0:W1:Y:S02]  /*23330*/  SYNCS.PHASECHK.TRANS64.TRYWAIT P0, [R5+URZ], R2 ;  /* 0x00000002050075a7 */ /* 0x001064000800017f */
[----:B-1----:R-:W-:Y:S05]  /*23340*/  @!P0 NANOSLEEP.SYNCS 0x989680 ;  /* 0x009896800000895d */ /* 0x002fea0003900000 */
[----:B------:R-:W1:Y:S02]  /*23350*/  @!P0 SYNCS.PHASECHK.TRANS64 P0, [R5+URZ], R2 ;  /* 0x00000002050085a7 */ /* 0x000e64000800007f */
[----:B-1----:R-:W-:Y:S05]  /*23360*/  @!P0 BRA `(.L_x_570) ;  /* 0xfffffffc00f08947 */ /* 0x002fea000383ffff */
[----:B------:R-:W-:Y:S05]  /*23370*/  BRA `(.L_x_579) ;  /* 0xfffffffc00287947 */ /* 0x000fea000383ffff */
.L_x_580:
[----:B------:R-:W-:-:S00]  /*23380*/  BRA `(.L_x_580) ;  /* 0xfffffffc00fc7947 */ /* 0x000fc0000383ffff */
[----:B------:R-:W-:-:S00]  /*23390*/  NOP ;  /* 0x0000000000007918 */ /* 0x000fc00000000000 */
        /* <DEDUP_REMOVED lines=14> */
.L_x_581:


//--------------------- .nv.shared._ZN7cutlass13device_kernelINS_4gemm6kernel13GemmUniversalIN4cute5tupleIJiiiiEEENS1_10collective13CollectiveMmaINS1_37MainloopSm90TmaGmmaWarpSpecializedFP8ILi2ENS5_IJNS4_1CILi1EEESB_SB_EEENS1_35KernelTmaWarpSpecializedCooperativeEEENS5_IJNSA_ILi256EEESF_NSA_ILi32EEEEEENS_12float_e5m2_tENS5_IJlSB_lEEESI_SJ_NS4_8TiledMMAINS4_8MMA_AtomIJNS4_4SM904GMMA31MMA_64x256x32_F32E5M2E5M2_SS_TNILNSN_7ScaleInE1ELSP_1EEEEEENS4_6LayoutINS5_IJNSA_ILi2EEESB_SB_EEENS5_IJSB_NSA_ILi0EEESV_EEEEENS5_IJNS4_10UnderscoreESY_SY_EEEEENS4_13SM90_TMA_LOADENS4_14ComposedLayoutINS4_7SwizzleILi1ELi4ELi3EEENS4_18smem_ptr_flag_bitsILi8EEENSS_INS5_IJNSA_ILi8EEESG_EEENS5_IJSG_SB_EEEEEEEvNS4_8identityES11_S1B_vS1C_EENS_8epilogue10collective6detail29Sm90TmaWarpSpecializedAdapterINS1F_15DefaultEpilogueISI_SJ_SJ_NS1E_6thread17LinearCombinationISI_Li1EffLNS1J_9ScaleType4KindE0ELNS_15FloatRoundStyleE2ESI_EENS1_15EpilogueDefaultEEEEEvvEEEEvNT_6ParamsE --------------------------
	.section	.nv.shared._ZN7cutlass13device_kernelINS_4gemm6kernel13GemmUniversalIN4cute5tupleIJiiiiEEENS1_10collective13CollectiveMmaINS1_37MainloopSm90TmaGmmaWarpSpecializedFP8ILi2ENS5_IJNS4_1CILi1EEESB_SB_EEENS1_35KernelTmaWarpSpecializedCooperativeEEENS5_IJNSA_ILi256EEESF_NSA_ILi32EEEEEENS_12float_e5m2_tENS5_IJlSB_lEEESI_SJ_NS4_8TiledMMAINS4_8MMA_AtomIJNS4_4SM904GMMA31MMA_64x256x32_F32E5M2E5M2_SS_TNILNSN_7ScaleInE1ELSP_1EEEEEENS4_6LayoutINS5_IJNSA_ILi2EEESB_SB_EEENS5_IJSB_NSA_ILi0EEESV_EEEEENS5_IJNS4_10UnderscoreESY_SY_EEEEENS4_13SM90_TMA_LOADENS4_14ComposedLayoutINS4_7SwizzleILi1ELi4ELi3EEENS4_18smem_ptr_flag_bitsILi8EEENSS_INS5_IJNSA_ILi8EEESG_EEENS5_IJSG_SB_EEEEEEEvNS4_8identityES11_S1B_vS1C_EENS_8epilogue10collective6detail29Sm90TmaWarpSpecializedAdapterINS1F_15DefaultEpilogueISI_SJ_SJ_NS1E_6thread17LinearCombinationISI_Li1EffLNS1J_9ScaleType4KindE0ELNS_15FloatRoundStyleE2ESI_EENS1_15EpilogueDefaultEEEEEvvEEEEvNT_6ParamsE,"aw",@nobits
	.sectionflags	@""
	.align	16
	.zero		1024


//--------------------- .nv.shared.reserved.0     --------------------------
	.section	.nv.shared.reserved.0,"aw",@nobits
	.weak		__nv_reservedSMEM_offset_0_alias
	.size		__nv_reservedSMEM_offset_0_alias, 0, 0
	.other		__nv_reservedSMEM_offset_0_alias,@"STO_CUDA_RESERVED_SHARED STV_DEFAULT"
__nv_reservedSMEM_offset_0_alias:
	.zero		0


//--------------------- .nv.global                --------------------------
	.section	.nv.global,"aw",@nobits
.nv.global:
	.type		_ZN40_INTERNAL_f4613f95_4_k_cu_9e656023_277474cute1_E,@object
	.size		_ZN40_INTERNAL_f4613f95_4_k_cu_9e656023_277474cute1_E,(_ZN40_INTERNAL_f4613f95_4_k_cu_9e656023_277474cuda3std3__45__cpo6cbeginE - _ZN40_INTERNAL_f4613f95_4_k_cu_9e656023_277474cute1_E)
_ZN40_INTERNAL_f4613f95_4_k_cu_9e656023_277474cute1_E:
	.zero		1
	.type		_ZN40_INTERNAL_f4613f95_4_k_cu_9e656023_277474cuda3std3__45__cpo6cbeginE,@object
	.size		_ZN40_INTERNAL_f4613f95_4_k_cu_9e656023_277474cuda3std3__45__cpo6cbeginE,(_ZN40_INTERNAL_f4613f95_4_k_cu_9e656023_277474cuda3std3__48in_placeE - _ZN40_INTERNAL_f4613f95_4_k_cu_9e656023_277474cuda3std3__45__cpo6cbeginE)
_ZN40_INTERNAL_f4613f95_4_k_cu_9e656023_277474cuda3std3__45__cpo6cbeginE:
	.zero		1
	.type		_ZN40_INTERNAL_f4613f95_4_k_cu_9e656023_277474cuda3std3__48in_placeE,@object
	.size		_ZN40_INTERNAL_f4613f95_4_k_cu_9e656023_277474cuda3std3__48in_placeE,(_ZN40_INTERNAL_f4613f95_4_k_cu_9e656023_277474cuda3std6ranges3__45__cpo9iter_moveE - _ZN40_INTERNAL_f4613f95_4_k_cu_9e656023_277474cuda3std3__48in_placeE)
_ZN40_INTERNAL_f4613f95_4_k_cu_9e656023_277474cuda3std3__48in_placeE:
	.zero		1
	.type		_ZN40_INTERNAL_f4613f95_4_k_cu_9e656023_277474cuda3std6ranges3__45__cpo9iter_moveE,@object
	.size		_ZN40_INTERNAL_f4613f95_4_k_cu_9e656023_277474cuda3std6ranges3__45__cpo9iter_moveE,(_ZN40_INTERNAL_f4613f95_4_k_cu_9e656023_277474cuda3std3__45__cpo5beginE - _ZN40_INTERNAL_f4613f95_4_k_cu_9e656023_277474cuda3std6ranges3__45__cpo9iter_moveE)
_ZN40_INTERNAL_f4613f95_4_k_cu_9e656023_277474cuda3std6ranges3__45__cpo9iter_moveE:
	.zero		1
	.type		_ZN40_INTERNAL_f4613f95_4_k_cu_9e656023_277474cuda3std3__45__cpo5beginE,@object
	.size		_ZN40_INTERNAL_f4613f95_4_k_cu_9e656023_277474cuda3std3__45__cpo5beginE,(_ZN40_INTERNAL_f4613f95_4_k_cu_9e656023_277474cuda3std3__442_GLOBAL__N__f4613f95_4_k_cu_9e656023_277476ignoreE - _ZN40_INTERNAL_f4613f95_4_k_cu_9e656023_277474cuda3std3__45__cpo5beginE)
_ZN40_INTERNAL_f4613f95_4_k_cu_9e656023_277474cuda3std3__45__cpo5beginE:
	.zero		1
	.type		_ZN40_INTERNAL_f4613f95_4_k_cu_9e656023_277474cuda3std3__442_GLOBAL__N__f4613f95_4_k_cu_9e656023_277476ignoreE,@object
	.size		_ZN40_INTERNAL_f4613f95_4_k_cu_9e656023_277474cuda3std3__442_GLOBAL__N__f4613f95_4_k_cu_9e656023_277476ignoreE,(_ZN40_INTERNAL_f4613f95_4_k_cu_9e656023_277474cute7productE - _ZN40_INTERNAL_f4613f95_4_k_cu_9e656023_277474cuda3std3__442_GLOBAL__N__f4613f95_4_k_cu_9e656023_277476ignoreE)
_ZN40_INTERNAL_f4613f95_4_k_cu_9e656023_277474cuda3std3__442_GLOBAL__N__f4613f95_4_k_cu_9e656023_277476ignoreE:
	.zero		1
	.type		_ZN40_INTERNAL_f4613f95_4_k_cu_9e656023_277474cute7productE,@object
	.size		_ZN40_INTERNAL_f4613f95_4_k_cu_9e656023_277474cute7productE,(_ZN40_INTERNAL_f4613f95_4_k_cu_9e656023_277474cuda3std3__45__cpo3endE - _ZN40_INTERNAL_f4613f95_4_k_cu_9e656023_277474cute7productE)
_ZN40_INTERNAL_f4613f95_4_k_cu_9e656023_277474cute7productE:
	.zero		1
	.type		_ZN40_INTERNAL_f4613f95_4_k_cu_9e656023_277474cuda3std3__45__cpo3endE,@object
	.size		_ZN40_INTERNAL_f4613f95_4_k_cu_9e656023_277474cuda3std3__45__cpo3endE,(_ZN40_INTERNAL_f4613f95_4_k_cu_9e656023_277474cuda3std3__419piecewise_constructE - _ZN40_INTERNAL_f4613f95_4_k_cu_9e656023_277474cuda3std3__45__cpo3endE)
_ZN40_INTERNAL_f4613f95_4_k_cu_9e656023_277474cuda3std3__45__cpo3endE:
	.zero		1
	.type		_ZN40_INTERNAL_f4613f95_4_k_cu_9e656023_277474cuda3std3__419piecewise_constructE,@object
	.size		_ZN40_INTERNAL_f4613f95_4_k_cu_9e656023_277474cuda3std3__419piecewise_constructE,(_ZN40_INTERNAL_f4613f95_4_k_cu_9e656023_277474cuda3std3__45__cpo4cendE - _ZN40_INTERNAL_f4613f95_4_k_cu_9e656023_277474cuda3std3__419piecewise_constructE)
_ZN40_INTERNAL_f4613f95_4_k_cu_9e656023_277474cuda3std3__419piecewise_constructE:
	.zero		1
	.type		_ZN40_INTERNAL_f4613f95_4_k_cu_9e656023_277474cuda3std3__45__cpo4cendE,@object
	.size		_ZN40_INTERNAL_f4613f95_4_k_cu_9e656023_277474cuda3std3__45__cpo4cendE,(_ZN40_INTERNAL_f4613f95_4_k_cu_9e656023_277474cuda3std6ranges3__45__cpo4swapE - _ZN40_INTERNAL_f4613f95_4_k_cu_9e656023_277474cuda3std3__45__cpo4cendE)
_ZN40_INTERNAL_f4613f95_4_k_cu_9e656023_277474cuda3std3__45__cpo4cendE:
	.zero		1
	.type		_ZN40_INTERNAL_f4613f95_4_k_cu_9e656023_277474cuda3std6ranges3__45__cpo4swapE,@object
	.size		_ZN40_INTERNAL_f4613f95_4_k_cu_9e656023_277474cuda3std6ranges3__45__cpo4swapE,(.L_7 - _ZN40_INTERNAL_f4613f95_4_k_cu_9e656023_277474cuda3std6ranges3__45__cpo4swapE)
_ZN40_INTERNAL_f4613f95_4_k_cu_9e656023_277474cuda3std6ranges3__45__cpo4swapE:
	.zero		1
.L_7:


//--------------------- .nv.constant0._ZN7cutlass13device_kernelINS_4gemm6kernel13GemmUniversalIN4cute5tupleIJiiiiEEENS1_10collective13CollectiveMmaINS1_37MainloopSm90TmaGmmaWarpSpecializedFP8ILi2ENS5_IJNS4_1CILi1EEESB_SB_EEENS1_35KernelTmaWarpSpecializedCooperativeEEENS5_IJNSA_ILi256EEESF_NSA_ILi32EEEEEENS_12float_e5m2_tENS5_IJlSB_lEEESI_SJ_NS4_8TiledMMAINS4_8MMA_AtomIJNS4_4SM904GMMA31MMA_64x256x32_F32E5M2E5M2_SS_TNILNSN_7ScaleInE1ELSP_1EEEEEENS4_6LayoutINS5_IJNSA_ILi2EEESB_SB_EEENS5_IJSB_NSA_ILi0EEESV_EEEEENS5_IJNS4_10UnderscoreESY_SY_EEEEENS4_13SM90_TMA_LOADENS4_14ComposedLayoutINS4_7SwizzleILi1ELi4ELi3EEENS4_18smem_ptr_flag_bitsILi8EEENSS_INS5_IJNSA_ILi8EEESG_EEENS5_IJSG_SB_EEEEEEEvNS4_8identityES11_S1B_vS1C_EENS_8epilogue10collective6detail29Sm90TmaWarpSpecializedAdapterINS1F_15DefaultEpilogueISI_SJ_SJ_NS1E_6thread17LinearCombinationISI_Li1EffLNS1J_9ScaleType4KindE0ELNS_15FloatRoundStyleE2ESI_EENS1_15EpilogueDefaultEEEEEvvEEEEvNT_6ParamsE --------------------------
	.section	.nv.constant0._ZN7cutlass13device_kernelINS_4gemm6kernel13GemmUniversalIN4cute5tupleIJiiiiEEENS1_10collective13CollectiveMmaINS1_37MainloopSm90TmaGmmaWarpSpecializedFP8ILi2ENS5_IJNS4_1CILi1EEESB_SB_EEENS1_35KernelTmaWarpSpecializedCooperativeEEENS5_IJNSA_ILi256EEESF_NSA_ILi32EEEEEENS_12float_e5m2_tENS5_IJlSB_lEEESI_SJ_NS4_8TiledMMAINS4_8MMA_AtomIJNS4_4SM904GMMA31MMA_64x256x32_F32E5M2E5M2_SS_TNILNSN_7ScaleInE1ELSP_1EEEEEENS4_6LayoutINS5_IJNSA_ILi2EEESB_SB_EEENS5_IJSB_NSA_ILi0EEESV_EEEEENS5_IJNS4_10UnderscoreESY_SY_EEEEENS4_13SM90_TMA_LOADENS4_14ComposedLayoutINS4_7SwizzleILi1ELi4ELi3EEENS4_18smem_ptr_flag_bitsILi8EEENSS_INS5_IJNSA_ILi8EEESG_EEENS5_IJSG_SB_EEEEEEEvNS4_8identityES11_S1B_vS1C_EENS_8epilogue10collective6detail29Sm90TmaWarpSpecializedAdapterINS1F_15DefaultEpilogueISI_SJ_SJ_NS1E_6thread17LinearCombinationISI_Li1EffLNS1J_9ScaleType4KindE0ELNS_15FloatRoundStyleE2ESI_EENS1_15EpilogueDefaultEEEEEvvEEEEvNT_6ParamsE,"a",@progbits
	.sectionflags	@""
	.align	4
.nv.constant0._ZN7cutlass13device_kernelINS_4gemm6kernel13GemmUniversalIN4cute5tupleIJiiiiEEENS1_10collective13CollectiveMmaINS1_37MainloopSm90TmaGmmaWarpSpecializedFP8ILi2ENS5_IJNS4_1CILi1EEESB_SB_EEENS1_35KernelTmaWarpSpecializedCooperativeEEENS5_IJNSA_ILi256EEESF_NSA_ILi32EEEEEENS_12float_e5m2_tENS5_IJlSB_lEEESI_SJ_NS4_8TiledMMAINS4_8MMA_AtomIJNS4_4SM904GMMA31MMA_64x256x32_F32E5M2E5M2_SS_TNILNSN_7ScaleInE1ELSP_1EEEEEENS4_6LayoutINS5_IJNSA_ILi2EEESB_SB_EEENS5_IJSB_NSA_ILi0EEESV_EEEEENS5_IJNS4_10UnderscoreESY_SY_EEEEENS4_13SM90_TMA_LOADENS4_14ComposedLayoutINS4_7SwizzleILi1ELi4ELi3EEENS4_18smem_ptr_flag_bitsILi8EEENSS_INS5_IJNSA_ILi8EEESG_EEENS5_IJSG_SB_EEEEEEEvNS4_8identityES11_S1B_vS1C_EENS_8epilogue10collective6detail29Sm90TmaWarpSpecializedAdapterINS1F_15DefaultEpilogueISI_SJ_SJ_NS1E_6thread17LinearCombinationISI_Li1EffLNS1J_9ScaleType4KindE0ELNS_15FloatRoundStyleE2ESI_EENS1_15EpilogueDefaultEEEEEvvEEEEvNT_6ParamsE:
	.zero		1664


//--------------------- SYMBOLS --------------------------

	.type		.nv.reservedSmem.offset0,@object
	.size		.nv.reservedSmem.offset0,0x4
